//
// Generated by NVIDIA NVVM Compiler
//
// Compiler Build ID: CL-36424714
// Cuda compilation tools, release 13.0, V13.0.88
// Based on NVVM 20.0.0
//

.version 9.0
.target sm_100
.address_size 64

	// .globl	_Z12velocity_adjPfS_S_S_S_S_S_S_S_S_S_S_S_S_S_S_S_S_S_S_S_S_S_S_S_S_S_S_S_S_S_S_S_S_S_S_S_S_S_S_S_S_S_S_S_S_S_S_S_iiiffffi

.visible .entry _Z12velocity_adjPfS_S_S_S_S_S_S_S_S_S_S_S_S_S_S_S_S_S_S_S_S_S_S_S_S_S_S_S_S_S_S_S_S_S_S_S_S_S_S_S_S_S_S_S_S_S_S_S_iiiffffi(
	.param .u64 .ptr .align 1 _Z12velocity_adjPfS_S_S_S_S_S_S_S_S_S_S_S_S_S_S_S_S_S_S_S_S_S_S_S_S_S_S_S_S_S_S_S_S_S_S_S_S_S_S_S_S_S_S_S_S_S_S_S_iiiffffi_param_0,
	.param .u64 .ptr .align 1 _Z12velocity_adjPfS_S_S_S_S_S_S_S_S_S_S_S_S_S_S_S_S_S_S_S_S_S_S_S_S_S_S_S_S_S_S_S_S_S_S_S_S_S_S_S_S_S_S_S_S_S_S_S_iiiffffi_param_1,
	.param .u64 .ptr .align 1 _Z12velocity_adjPfS_S_S_S_S_S_S_S_S_S_S_S_S_S_S_S_S_S_S_S_S_S_S_S_S_S_S_S_S_S_S_S_S_S_S_S_S_S_S_S_S_S_S_S_S_S_S_S_iiiffffi_param_2,
	.param .u64 .ptr .align 1 _Z12velocity_adjPfS_S_S_S_S_S_S_S_S_S_S_S_S_S_S_S_S_S_S_S_S_S_S_S_S_S_S_S_S_S_S_S_S_S_S_S_S_S_S_S_S_S_S_S_S_S_S_S_iiiffffi_param_3,
	.param .u64 .ptr .align 1 _Z12velocity_adjPfS_S_S_S_S_S_S_S_S_S_S_S_S_S_S_S_S_S_S_S_S_S_S_S_S_S_S_S_S_S_S_S_S_S_S_S_S_S_S_S_S_S_S_S_S_S_S_S_iiiffffi_param_4,
	.param .u64 .ptr .align 1 _Z12velocity_adjPfS_S_S_S_S_S_S_S_S_S_S_S_S_S_S_S_S_S_S_S_S_S_S_S_S_S_S_S_S_S_S_S_S_S_S_S_S_S_S_S_S_S_S_S_S_S_S_S_iiiffffi_param_5,
	.param .u64 .ptr .align 1 _Z12velocity_adjPfS_S_S_S_S_S_S_S_S_S_S_S_S_S_S_S_S_S_S_S_S_S_S_S_S_S_S_S_S_S_S_S_S_S_S_S_S_S_S_S_S_S_S_S_S_S_S_S_iiiffffi_param_6,
	.param .u64 .ptr .align 1 _Z12velocity_adjPfS_S_S_S_S_S_S_S_S_S_S_S_S_S_S_S_S_S_S_S_S_S_S_S_S_S_S_S_S_S_S_S_S_S_S_S_S_S_S_S_S_S_S_S_S_S_S_S_iiiffffi_param_7,
	.param .u64 .ptr .align 1 _Z12velocity_adjPfS_S_S_S_S_S_S_S_S_S_S_S_S_S_S_S_S_S_S_S_S_S_S_S_S_S_S_S_S_S_S_S_S_S_S_S_S_S_S_S_S_S_S_S_S_S_S_S_iiiffffi_param_8,
	.param .u64 .ptr .align 1 _Z12velocity_adjPfS_S_S_S_S_S_S_S_S_S_S_S_S_S_S_S_S_S_S_S_S_S_S_S_S_S_S_S_S_S_S_S_S_S_S_S_S_S_S_S_S_S_S_S_S_S_S_S_iiiffffi_param_9,
	.param .u64 .ptr .align 1 _Z12velocity_adjPfS_S_S_S_S_S_S_S_S_S_S_S_S_S_S_S_S_S_S_S_S_S_S_S_S_S_S_S_S_S_S_S_S_S_S_S_S_S_S_S_S_S_S_S_S_S_S_S_iiiffffi_param_10,
	.param .u64 .ptr .align 1 _Z12velocity_adjPfS_S_S_S_S_S_S_S_S_S_S_S_S_S_S_S_S_S_S_S_S_S_S_S_S_S_S_S_S_S_S_S_S_S_S_S_S_S_S_S_S_S_S_S_S_S_S_S_iiiffffi_param_11,
	.param .u64 .ptr .align 1 _Z12velocity_adjPfS_S_S_S_S_S_S_S_S_S_S_S_S_S_S_S_S_S_S_S_S_S_S_S_S_S_S_S_S_S_S_S_S_S_S_S_S_S_S_S_S_S_S_S_S_S_S_S_iiiffffi_param_12,
	.param .u64 .ptr .align 1 _Z12velocity_adjPfS_S_S_S_S_S_S_S_S_S_S_S_S_S_S_S_S_S_S_S_S_S_S_S_S_S_S_S_S_S_S_S_S_S_S_S_S_S_S_S_S_S_S_S_S_S_S_S_iiiffffi_param_13,
	.param .u64 .ptr .align 1 _Z12velocity_adjPfS_S_S_S_S_S_S_S_S_S_S_S_S_S_S_S_S_S_S_S_S_S_S_S_S_S_S_S_S_S_S_S_S_S_S_S_S_S_S_S_S_S_S_S_S_S_S_S_iiiffffi_param_14,
	.param .u64 .ptr .align 1 _Z12velocity_adjPfS_S_S_S_S_S_S_S_S_S_S_S_S_S_S_S_S_S_S_S_S_S_S_S_S_S_S_S_S_S_S_S_S_S_S_S_S_S_S_S_S_S_S_S_S_S_S_S_iiiffffi_param_15,
	.param .u64 .ptr .align 1 _Z12velocity_adjPfS_S_S_S_S_S_S_S_S_S_S_S_S_S_S_S_S_S_S_S_S_S_S_S_S_S_S_S_S_S_S_S_S_S_S_S_S_S_S_S_S_S_S_S_S_S_S_S_iiiffffi_param_16,
	.param .u64 .ptr .align 1 _Z12velocity_adjPfS_S_S_S_S_S_S_S_S_S_S_S_S_S_S_S_S_S_S_S_S_S_S_S_S_S_S_S_S_S_S_S_S_S_S_S_S_S_S_S_S_S_S_S_S_S_S_S_iiiffffi_param_17,
	.param .u64 .ptr .align 1 _Z12velocity_adjPfS_S_S_S_S_S_S_S_S_S_S_S_S_S_S_S_S_S_S_S_S_S_S_S_S_S_S_S_S_S_S_S_S_S_S_S_S_S_S_S_S_S_S_S_S_S_S_S_iiiffffi_param_18,
	.param .u64 .ptr .align 1 _Z12velocity_adjPfS_S_S_S_S_S_S_S_S_S_S_S_S_S_S_S_S_S_S_S_S_S_S_S_S_S_S_S_S_S_S_S_S_S_S_S_S_S_S_S_S_S_S_S_S_S_S_S_iiiffffi_param_19,
	.param .u64 .ptr .align 1 _Z12velocity_adjPfS_S_S_S_S_S_S_S_S_S_S_S_S_S_S_S_S_S_S_S_S_S_S_S_S_S_S_S_S_S_S_S_S_S_S_S_S_S_S_S_S_S_S_S_S_S_S_S_iiiffffi_param_20,
	.param .u64 .ptr .align 1 _Z12velocity_adjPfS_S_S_S_S_S_S_S_S_S_S_S_S_S_S_S_S_S_S_S_S_S_S_S_S_S_S_S_S_S_S_S_S_S_S_S_S_S_S_S_S_S_S_S_S_S_S_S_iiiffffi_param_21,
	.param .u64 .ptr .align 1 _Z12velocity_adjPfS_S_S_S_S_S_S_S_S_S_S_S_S_S_S_S_S_S_S_S_S_S_S_S_S_S_S_S_S_S_S_S_S_S_S_S_S_S_S_S_S_S_S_S_S_S_S_S_iiiffffi_param_22,
	.param .u64 .ptr .align 1 _Z12velocity_adjPfS_S_S_S_S_S_S_S_S_S_S_S_S_S_S_S_S_S_S_S_S_S_S_S_S_S_S_S_S_S_S_S_S_S_S_S_S_S_S_S_S_S_S_S_S_S_S_S_iiiffffi_param_23,
	.param .u64 .ptr .align 1 _Z12velocity_adjPfS_S_S_S_S_S_S_S_S_S_S_S_S_S_S_S_S_S_S_S_S_S_S_S_S_S_S_S_S_S_S_S_S_S_S_S_S_S_S_S_S_S_S_S_S_S_S_S_iiiffffi_param_24,
	.param .u64 .ptr .align 1 _Z12velocity_adjPfS_S_S_S_S_S_S_S_S_S_S_S_S_S_S_S_S_S_S_S_S_S_S_S_S_S_S_S_S_S_S_S_S_S_S_S_S_S_S_S_S_S_S_S_S_S_S_S_iiiffffi_param_25,
	.param .u64 .ptr .align 1 _Z12velocity_adjPfS_S_S_S_S_S_S_S_S_S_S_S_S_S_S_S_S_S_S_S_S_S_S_S_S_S_S_S_S_S_S_S_S_S_S_S_S_S_S_S_S_S_S_S_S_S_S_S_iiiffffi_param_26,
	.param .u64 .ptr .align 1 _Z12velocity_adjPfS_S_S_S_S_S_S_S_S_S_S_S_S_S_S_S_S_S_S_S_S_S_S_S_S_S_S_S_S_S_S_S_S_S_S_S_S_S_S_S_S_S_S_S_S_S_S_S_iiiffffi_param_27,
	.param .u64 .ptr .align 1 _Z12velocity_adjPfS_S_S_S_S_S_S_S_S_S_S_S_S_S_S_S_S_S_S_S_S_S_S_S_S_S_S_S_S_S_S_S_S_S_S_S_S_S_S_S_S_S_S_S_S_S_S_S_iiiffffi_param_28,
	.param .u64 .ptr .align 1 _Z12velocity_adjPfS_S_S_S_S_S_S_S_S_S_S_S_S_S_S_S_S_S_S_S_S_S_S_S_S_S_S_S_S_S_S_S_S_S_S_S_S_S_S_S_S_S_S_S_S_S_S_S_iiiffffi_param_29,
	.param .u64 .ptr .align 1 _Z12velocity_adjPfS_S_S_S_S_S_S_S_S_S_S_S_S_S_S_S_S_S_S_S_S_S_S_S_S_S_S_S_S_S_S_S_S_S_S_S_S_S_S_S_S_S_S_S_S_S_S_S_iiiffffi_param_30,
	.param .u64 .ptr .align 1 _Z12velocity_adjPfS_S_S_S_S_S_S_S_S_S_S_S_S_S_S_S_S_S_S_S_S_S_S_S_S_S_S_S_S_S_S_S_S_S_S_S_S_S_S_S_S_S_S_S_S_S_S_S_iiiffffi_param_31,
	.param .u64 .ptr .align 1 _Z12velocity_adjPfS_S_S_S_S_S_S_S_S_S_S_S_S_S_S_S_S_S_S_S_S_S_S_S_S_S_S_S_S_S_S_S_S_S_S_S_S_S_S_S_S_S_S_S_S_S_S_S_iiiffffi_param_32,
	.param .u64 .ptr .align 1 _Z12velocity_adjPfS_S_S_S_S_S_S_S_S_S_S_S_S_S_S_S_S_S_S_S_S_S_S_S_S_S_S_S_S_S_S_S_S_S_S_S_S_S_S_S_S_S_S_S_S_S_S_S_iiiffffi_param_33,
	.param .u64 .ptr .align 1 _Z12velocity_adjPfS_S_S_S_S_S_S_S_S_S_S_S_S_S_S_S_S_S_S_S_S_S_S_S_S_S_S_S_S_S_S_S_S_S_S_S_S_S_S_S_S_S_S_S_S_S_S_S_iiiffffi_param_34,
	.param .u64 .ptr .align 1 _Z12velocity_adjPfS_S_S_S_S_S_S_S_S_S_S_S_S_S_S_S_S_S_S_S_S_S_S_S_S_S_S_S_S_S_S_S_S_S_S_S_S_S_S_S_S_S_S_S_S_S_S_S_iiiffffi_param_35,
	.param .u64 .ptr .align 1 _Z12velocity_adjPfS_S_S_S_S_S_S_S_S_S_S_S_S_S_S_S_S_S_S_S_S_S_S_S_S_S_S_S_S_S_S_S_S_S_S_S_S_S_S_S_S_S_S_S_S_S_S_S_iiiffffi_param_36,
	.param .u64 .ptr .align 1 _Z12velocity_adjPfS_S_S_S_S_S_S_S_S_S_S_S_S_S_S_S_S_S_S_S_S_S_S_S_S_S_S_S_S_S_S_S_S_S_S_S_S_S_S_S_S_S_S_S_S_S_S_S_iiiffffi_param_37,
	.param .u64 .ptr .align 1 _Z12velocity_adjPfS_S_S_S_S_S_S_S_S_S_S_S_S_S_S_S_S_S_S_S_S_S_S_S_S_S_S_S_S_S_S_S_S_S_S_S_S_S_S_S_S_S_S_S_S_S_S_S_iiiffffi_param_38,
	.param .u64 .ptr .align 1 _Z12velocity_adjPfS_S_S_S_S_S_S_S_S_S_S_S_S_S_S_S_S_S_S_S_S_S_S_S_S_S_S_S_S_S_S_S_S_S_S_S_S_S_S_S_S_S_S_S_S_S_S_S_iiiffffi_param_39,
	.param .u64 .ptr .align 1 _Z12velocity_adjPfS_S_S_S_S_S_S_S_S_S_S_S_S_S_S_S_S_S_S_S_S_S_S_S_S_S_S_S_S_S_S_S_S_S_S_S_S_S_S_S_S_S_S_S_S_S_S_S_iiiffffi_param_40,
	.param .u64 .ptr .align 1 _Z12velocity_adjPfS_S_S_S_S_S_S_S_S_S_S_S_S_S_S_S_S_S_S_S_S_S_S_S_S_S_S_S_S_S_S_S_S_S_S_S_S_S_S_S_S_S_S_S_S_S_S_S_iiiffffi_param_41,
	.param .u64 .ptr .align 1 _Z12velocity_adjPfS_S_S_S_S_S_S_S_S_S_S_S_S_S_S_S_S_S_S_S_S_S_S_S_S_S_S_S_S_S_S_S_S_S_S_S_S_S_S_S_S_S_S_S_S_S_S_S_iiiffffi_param_42,
	.param .u64 .ptr .align 1 _Z12velocity_adjPfS_S_S_S_S_S_S_S_S_S_S_S_S_S_S_S_S_S_S_S_S_S_S_S_S_S_S_S_S_S_S_S_S_S_S_S_S_S_S_S_S_S_S_S_S_S_S_S_iiiffffi_param_43,
	.param .u64 .ptr .align 1 _Z12velocity_adjPfS_S_S_S_S_S_S_S_S_S_S_S_S_S_S_S_S_S_S_S_S_S_S_S_S_S_S_S_S_S_S_S_S_S_S_S_S_S_S_S_S_S_S_S_S_S_S_S_iiiffffi_param_44,
	.param .u64 .ptr .align 1 _Z12velocity_adjPfS_S_S_S_S_S_S_S_S_S_S_S_S_S_S_S_S_S_S_S_S_S_S_S_S_S_S_S_S_S_S_S_S_S_S_S_S_S_S_S_S_S_S_S_S_S_S_S_iiiffffi_param_45,
	.param .u64 .ptr .align 1 _Z12velocity_adjPfS_S_S_S_S_S_S_S_S_S_S_S_S_S_S_S_S_S_S_S_S_S_S_S_S_S_S_S_S_S_S_S_S_S_S_S_S_S_S_S_S_S_S_S_S_S_S_S_iiiffffi_param_46,
	.param .u64 .ptr .align 1 _Z12velocity_adjPfS_S_S_S_S_S_S_S_S_S_S_S_S_S_S_S_S_S_S_S_S_S_S_S_S_S_S_S_S_S_S_S_S_S_S_S_S_S_S_S_S_S_S_S_S_S_S_S_iiiffffi_param_47,
	.param .u64 .ptr .align 1 _Z12velocity_adjPfS_S_S_S_S_S_S_S_S_S_S_S_S_S_S_S_S_S_S_S_S_S_S_S_S_S_S_S_S_S_S_S_S_S_S_S_S_S_S_S_S_S_S_S_S_S_S_S_iiiffffi_param_48,
	.param .u32 _Z12velocity_adjPfS_S_S_S_S_S_S_S_S_S_S_S_S_S_S_S_S_S_S_S_S_S_S_S_S_S_S_S_S_S_S_S_S_S_S_S_S_S_S_S_S_S_S_S_S_S_S_S_iiiffffi_param_49,
	.param .u32 _Z12velocity_adjPfS_S_S_S_S_S_S_S_S_S_S_S_S_S_S_S_S_S_S_S_S_S_S_S_S_S_S_S_S_S_S_S_S_S_S_S_S_S_S_S_S_S_S_S_S_S_S_S_iiiffffi_param_50,
	.param .u32 _Z12velocity_adjPfS_S_S_S_S_S_S_S_S_S_S_S_S_S_S_S_S_S_S_S_S_S_S_S_S_S_S_S_S_S_S_S_S_S_S_S_S_S_S_S_S_S_S_S_S_S_S_S_iiiffffi_param_51,
	.param .f32 _Z12velocity_adjPfS_S_S_S_S_S_S_S_S_S_S_S_S_S_S_S_S_S_S_S_S_S_S_S_S_S_S_S_S_S_S_S_S_S_S_S_S_S_S_S_S_S_S_S_S_S_S_S_iiiffffi_param_52,
	.param .f32 _Z12velocity_adjPfS_S_S_S_S_S_S_S_S_S_S_S_S_S_S_S_S_S_S_S_S_S_S_S_S_S_S_S_S_S_S_S_S_S_S_S_S_S_S_S_S_S_S_S_S_S_S_S_iiiffffi_param_53,
	.param .f32 _Z12velocity_adjPfS_S_S_S_S_S_S_S_S_S_S_S_S_S_S_S_S_S_S_S_S_S_S_S_S_S_S_S_S_S_S_S_S_S_S_S_S_S_S_S_S_S_S_S_S_S_S_S_iiiffffi_param_54,
	.param .f32 _Z12velocity_adjPfS_S_S_S_S_S_S_S_S_S_S_S_S_S_S_S_S_S_S_S_S_S_S_S_S_S_S_S_S_S_S_S_S_S_S_S_S_S_S_S_S_S_S_S_S_S_S_S_iiiffffi_param_55,
	.param .u32 _Z12velocity_adjPfS_S_S_S_S_S_S_S_S_S_S_S_S_S_S_S_S_S_S_S_S_S_S_S_S_S_S_S_S_S_S_S_S_S_S_S_S_S_S_S_S_S_S_S_S_S_S_S_iiiffffi_param_56
)
{
	.reg .pred 	%p<33>;
	.reg .b32 	%r<41>;
	.reg .b32 	%f<368>;
	.reg .b64 	%rd<240>;
	.reg .b64 	%fd<65>;

	ld.param.u64 	%rd27, [_Z12velocity_adjPfS_S_S_S_S_S_S_S_S_S_S_S_S_S_S_S_S_S_S_S_S_S_S_S_S_S_S_S_S_S_S_S_S_S_S_S_S_S_S_S_S_S_S_S_S_S_S_S_iiiffffi_param_1];
	ld.param.u64 	%rd65, [_Z12velocity_adjPfS_S_S_S_S_S_S_S_S_S_S_S_S_S_S_S_S_S_S_S_S_S_S_S_S_S_S_S_S_S_S_S_S_S_S_S_S_S_S_S_S_S_S_S_S_S_S_S_iiiffffi_param_3];
	ld.param.u64 	%rd66, [_Z12velocity_adjPfS_S_S_S_S_S_S_S_S_S_S_S_S_S_S_S_S_S_S_S_S_S_S_S_S_S_S_S_S_S_S_S_S_S_S_S_S_S_S_S_S_S_S_S_S_S_S_S_iiiffffi_param_4];
	ld.param.u64 	%rd67, [_Z12velocity_adjPfS_S_S_S_S_S_S_S_S_S_S_S_S_S_S_S_S_S_S_S_S_S_S_S_S_S_S_S_S_S_S_S_S_S_S_S_S_S_S_S_S_S_S_S_S_S_S_S_iiiffffi_param_5];
	ld.param.u64 	%rd68, [_Z12velocity_adjPfS_S_S_S_S_S_S_S_S_S_S_S_S_S_S_S_S_S_S_S_S_S_S_S_S_S_S_S_S_S_S_S_S_S_S_S_S_S_S_S_S_S_S_S_S_S_S_S_iiiffffi_param_6];
	ld.param.u64 	%rd69, [_Z12velocity_adjPfS_S_S_S_S_S_S_S_S_S_S_S_S_S_S_S_S_S_S_S_S_S_S_S_S_S_S_S_S_S_S_S_S_S_S_S_S_S_S_S_S_S_S_S_S_S_S_S_iiiffffi_param_7];
	ld.param.u64 	%rd30, [_Z12velocity_adjPfS_S_S_S_S_S_S_S_S_S_S_S_S_S_S_S_S_S_S_S_S_S_S_S_S_S_S_S_S_S_S_S_S_S_S_S_S_S_S_S_S_S_S_S_S_S_S_S_iiiffffi_param_9];
	ld.param.u64 	%rd31, [_Z12velocity_adjPfS_S_S_S_S_S_S_S_S_S_S_S_S_S_S_S_S_S_S_S_S_S_S_S_S_S_S_S_S_S_S_S_S_S_S_S_S_S_S_S_S_S_S_S_S_S_S_S_iiiffffi_param_10];
	ld.param.u64 	%rd33, [_Z12velocity_adjPfS_S_S_S_S_S_S_S_S_S_S_S_S_S_S_S_S_S_S_S_S_S_S_S_S_S_S_S_S_S_S_S_S_S_S_S_S_S_S_S_S_S_S_S_S_S_S_S_iiiffffi_param_12];
	ld.param.u64 	%rd34, [_Z12velocity_adjPfS_S_S_S_S_S_S_S_S_S_S_S_S_S_S_S_S_S_S_S_S_S_S_S_S_S_S_S_S_S_S_S_S_S_S_S_S_S_S_S_S_S_S_S_S_S_S_S_iiiffffi_param_13];
	ld.param.u64 	%rd35, [_Z12velocity_adjPfS_S_S_S_S_S_S_S_S_S_S_S_S_S_S_S_S_S_S_S_S_S_S_S_S_S_S_S_S_S_S_S_S_S_S_S_S_S_S_S_S_S_S_S_S_S_S_S_iiiffffi_param_14];
	ld.param.u64 	%rd36, [_Z12velocity_adjPfS_S_S_S_S_S_S_S_S_S_S_S_S_S_S_S_S_S_S_S_S_S_S_S_S_S_S_S_S_S_S_S_S_S_S_S_S_S_S_S_S_S_S_S_S_S_S_S_iiiffffi_param_15];
	ld.param.u64 	%rd37, [_Z12velocity_adjPfS_S_S_S_S_S_S_S_S_S_S_S_S_S_S_S_S_S_S_S_S_S_S_S_S_S_S_S_S_S_S_S_S_S_S_S_S_S_S_S_S_S_S_S_S_S_S_S_iiiffffi_param_16];
	ld.param.u64 	%rd38, [_Z12velocity_adjPfS_S_S_S_S_S_S_S_S_S_S_S_S_S_S_S_S_S_S_S_S_S_S_S_S_S_S_S_S_S_S_S_S_S_S_S_S_S_S_S_S_S_S_S_S_S_S_S_iiiffffi_param_17];
	ld.param.u64 	%rd41, [_Z12velocity_adjPfS_S_S_S_S_S_S_S_S_S_S_S_S_S_S_S_S_S_S_S_S_S_S_S_S_S_S_S_S_S_S_S_S_S_S_S_S_S_S_S_S_S_S_S_S_S_S_S_iiiffffi_param_20];
	ld.param.u64 	%rd42, [_Z12velocity_adjPfS_S_S_S_S_S_S_S_S_S_S_S_S_S_S_S_S_S_S_S_S_S_S_S_S_S_S_S_S_S_S_S_S_S_S_S_S_S_S_S_S_S_S_S_S_S_S_S_iiiffffi_param_21];
	ld.param.u64 	%rd43, [_Z12velocity_adjPfS_S_S_S_S_S_S_S_S_S_S_S_S_S_S_S_S_S_S_S_S_S_S_S_S_S_S_S_S_S_S_S_S_S_S_S_S_S_S_S_S_S_S_S_S_S_S_S_iiiffffi_param_22];
	ld.param.u64 	%rd44, [_Z12velocity_adjPfS_S_S_S_S_S_S_S_S_S_S_S_S_S_S_S_S_S_S_S_S_S_S_S_S_S_S_S_S_S_S_S_S_S_S_S_S_S_S_S_S_S_S_S_S_S_S_S_iiiffffi_param_23];
	ld.param.u64 	%rd45, [_Z12velocity_adjPfS_S_S_S_S_S_S_S_S_S_S_S_S_S_S_S_S_S_S_S_S_S_S_S_S_S_S_S_S_S_S_S_S_S_S_S_S_S_S_S_S_S_S_S_S_S_S_S_iiiffffi_param_24];
	ld.param.u64 	%rd46, [_Z12velocity_adjPfS_S_S_S_S_S_S_S_S_S_S_S_S_S_S_S_S_S_S_S_S_S_S_S_S_S_S_S_S_S_S_S_S_S_S_S_S_S_S_S_S_S_S_S_S_S_S_S_iiiffffi_param_25];
	ld.param.u64 	%rd47, [_Z12velocity_adjPfS_S_S_S_S_S_S_S_S_S_S_S_S_S_S_S_S_S_S_S_S_S_S_S_S_S_S_S_S_S_S_S_S_S_S_S_S_S_S_S_S_S_S_S_S_S_S_S_iiiffffi_param_26];
	ld.param.u64 	%rd70, [_Z12velocity_adjPfS_S_S_S_S_S_S_S_S_S_S_S_S_S_S_S_S_S_S_S_S_S_S_S_S_S_S_S_S_S_S_S_S_S_S_S_S_S_S_S_S_S_S_S_S_S_S_S_iiiffffi_param_27];
	ld.param.u64 	%rd71, [_Z12velocity_adjPfS_S_S_S_S_S_S_S_S_S_S_S_S_S_S_S_S_S_S_S_S_S_S_S_S_S_S_S_S_S_S_S_S_S_S_S_S_S_S_S_S_S_S_S_S_S_S_S_iiiffffi_param_28];
	ld.param.u64 	%rd72, [_Z12velocity_adjPfS_S_S_S_S_S_S_S_S_S_S_S_S_S_S_S_S_S_S_S_S_S_S_S_S_S_S_S_S_S_S_S_S_S_S_S_S_S_S_S_S_S_S_S_S_S_S_S_iiiffffi_param_30];
	ld.param.u64 	%rd48, [_Z12velocity_adjPfS_S_S_S_S_S_S_S_S_S_S_S_S_S_S_S_S_S_S_S_S_S_S_S_S_S_S_S_S_S_S_S_S_S_S_S_S_S_S_S_S_S_S_S_S_S_S_S_iiiffffi_param_31];
	ld.param.u64 	%rd50, [_Z12velocity_adjPfS_S_S_S_S_S_S_S_S_S_S_S_S_S_S_S_S_S_S_S_S_S_S_S_S_S_S_S_S_S_S_S_S_S_S_S_S_S_S_S_S_S_S_S_S_S_S_S_iiiffffi_param_33];
	ld.param.u64 	%rd52, [_Z12velocity_adjPfS_S_S_S_S_S_S_S_S_S_S_S_S_S_S_S_S_S_S_S_S_S_S_S_S_S_S_S_S_S_S_S_S_S_S_S_S_S_S_S_S_S_S_S_S_S_S_S_iiiffffi_param_35];
	ld.param.u64 	%rd53, [_Z12velocity_adjPfS_S_S_S_S_S_S_S_S_S_S_S_S_S_S_S_S_S_S_S_S_S_S_S_S_S_S_S_S_S_S_S_S_S_S_S_S_S_S_S_S_S_S_S_S_S_S_S_iiiffffi_param_36];
	ld.param.u64 	%rd54, [_Z12velocity_adjPfS_S_S_S_S_S_S_S_S_S_S_S_S_S_S_S_S_S_S_S_S_S_S_S_S_S_S_S_S_S_S_S_S_S_S_S_S_S_S_S_S_S_S_S_S_S_S_S_iiiffffi_param_37];
	ld.param.u64 	%rd57, [_Z12velocity_adjPfS_S_S_S_S_S_S_S_S_S_S_S_S_S_S_S_S_S_S_S_S_S_S_S_S_S_S_S_S_S_S_S_S_S_S_S_S_S_S_S_S_S_S_S_S_S_S_S_iiiffffi_param_41];
	ld.param.u64 	%rd58, [_Z12velocity_adjPfS_S_S_S_S_S_S_S_S_S_S_S_S_S_S_S_S_S_S_S_S_S_S_S_S_S_S_S_S_S_S_S_S_S_S_S_S_S_S_S_S_S_S_S_S_S_S_S_iiiffffi_param_42];
	ld.param.u64 	%rd60, [_Z12velocity_adjPfS_S_S_S_S_S_S_S_S_S_S_S_S_S_S_S_S_S_S_S_S_S_S_S_S_S_S_S_S_S_S_S_S_S_S_S_S_S_S_S_S_S_S_S_S_S_S_S_iiiffffi_param_44];
	ld.param.u64 	%rd61, [_Z12velocity_adjPfS_S_S_S_S_S_S_S_S_S_S_S_S_S_S_S_S_S_S_S_S_S_S_S_S_S_S_S_S_S_S_S_S_S_S_S_S_S_S_S_S_S_S_S_S_S_S_S_iiiffffi_param_45];
	ld.param.u64 	%rd62, [_Z12velocity_adjPfS_S_S_S_S_S_S_S_S_S_S_S_S_S_S_S_S_S_S_S_S_S_S_S_S_S_S_S_S_S_S_S_S_S_S_S_S_S_S_S_S_S_S_S_S_S_S_S_iiiffffi_param_46];
	ld.param.u64 	%rd63, [_Z12velocity_adjPfS_S_S_S_S_S_S_S_S_S_S_S_S_S_S_S_S_S_S_S_S_S_S_S_S_S_S_S_S_S_S_S_S_S_S_S_S_S_S_S_S_S_S_S_S_S_S_S_iiiffffi_param_47];
	ld.param.u64 	%rd64, [_Z12velocity_adjPfS_S_S_S_S_S_S_S_S_S_S_S_S_S_S_S_S_S_S_S_S_S_S_S_S_S_S_S_S_S_S_S_S_S_S_S_S_S_S_S_S_S_S_S_S_S_S_S_iiiffffi_param_48];
	ld.param.u32 	%r17, [_Z12velocity_adjPfS_S_S_S_S_S_S_S_S_S_S_S_S_S_S_S_S_S_S_S_S_S_S_S_S_S_S_S_S_S_S_S_S_S_S_S_S_S_S_S_S_S_S_S_S_S_S_S_iiiffffi_param_49];
	ld.param.u32 	%r14, [_Z12velocity_adjPfS_S_S_S_S_S_S_S_S_S_S_S_S_S_S_S_S_S_S_S_S_S_S_S_S_S_S_S_S_S_S_S_S_S_S_S_S_S_S_S_S_S_S_S_S_S_S_S_iiiffffi_param_50];
	ld.param.f32 	%f7, [_Z12velocity_adjPfS_S_S_S_S_S_S_S_S_S_S_S_S_S_S_S_S_S_S_S_S_S_S_S_S_S_S_S_S_S_S_S_S_S_S_S_S_S_S_S_S_S_S_S_S_S_S_S_iiiffffi_param_52];
	ld.param.f32 	%f8, [_Z12velocity_adjPfS_S_S_S_S_S_S_S_S_S_S_S_S_S_S_S_S_S_S_S_S_S_S_S_S_S_S_S_S_S_S_S_S_S_S_S_S_S_S_S_S_S_S_S_S_S_S_S_iiiffffi_param_53];
	ld.param.f32 	%f9, [_Z12velocity_adjPfS_S_S_S_S_S_S_S_S_S_S_S_S_S_S_S_S_S_S_S_S_S_S_S_S_S_S_S_S_S_S_S_S_S_S_S_S_S_S_S_S_S_S_S_S_S_S_S_iiiffffi_param_54];
	ld.param.f32 	%f10, [_Z12velocity_adjPfS_S_S_S_S_S_S_S_S_S_S_S_S_S_S_S_S_S_S_S_S_S_S_S_S_S_S_S_S_S_S_S_S_S_S_S_S_S_S_S_S_S_S_S_S_S_S_S_iiiffffi_param_55];
	ld.param.u32 	%r16, [_Z12velocity_adjPfS_S_S_S_S_S_S_S_S_S_S_S_S_S_S_S_S_S_S_S_S_S_S_S_S_S_S_S_S_S_S_S_S_S_S_S_S_S_S_S_S_S_S_S_S_S_S_S_iiiffffi_param_56];
	cvta.to.global.u64 	%rd1, %rd69;
	cvta.to.global.u64 	%rd2, %rd67;
	cvta.to.global.u64 	%rd3, %rd68;
	cvta.to.global.u64 	%rd4, %rd66;
	cvta.to.global.u64 	%rd5, %rd65;
	cvta.to.global.u64 	%rd73, %rd72;
	cvta.to.global.u64 	%rd74, %rd71;
	cvta.to.global.u64 	%rd75, %rd70;
	mov.u32 	%r18, %ctaid.x;
	mov.u32 	%r19, %ntid.x;
	mov.u32 	%r20, %tid.x;
	mad.lo.s32 	%r1, %r18, %r19, %r20;
	mov.u32 	%r21, %ctaid.y;
	mov.u32 	%r22, %ntid.y;
	mov.u32 	%r23, %tid.y;
	mad.lo.s32 	%r2, %r21, %r22, %r23;
	mov.u32 	%r24, %ctaid.z;
	mov.u32 	%r25, %ntid.z;
	mov.u32 	%r26, %tid.z;
	mad.lo.s32 	%r27, %r24, %r25, %r26;
	mad.lo.s32 	%r28, %r14, %r2, %r1;
	mad.lo.s32 	%r4, %r28, %r17, %r27;
	mul.wide.s32 	%rd76, %r4, 4;
	add.s64 	%rd77, %rd75, %rd76;
	ld.global.f32 	%f1, [%rd77];
	add.s64 	%rd78, %rd74, %rd76;
	ld.global.f32 	%f2, [%rd78];
	add.s64 	%rd79, %rd73, %rd76;
	ld.global.f32 	%f3, [%rd79];
	setp.lt.u32 	%p7, %r27, 2;
	add.s32 	%r29, %r17, -3;
	setp.gt.s32 	%p8, %r27, %r29;
	or.pred  	%p9, %p7, %p8;
	setp.lt.s32 	%p10, %r1, 2;
	mov.pred 	%p32, 0;
	or.pred  	%p11, %p10, %p9;
	@%p11 bra 	$L__BB0_2;
	ld.param.u32 	%r37, [_Z12velocity_adjPfS_S_S_S_S_S_S_S_S_S_S_S_S_S_S_S_S_S_S_S_S_S_S_S_S_S_S_S_S_S_S_S_S_S_S_S_S_S_S_S_S_S_S_S_S_S_S_S_iiiffffi_param_50];
	add.s32 	%r30, %r37, -3;
	setp.le.s32 	%p32, %r1, %r30;
$L__BB0_2:
	ld.param.u32 	%r39, [_Z12velocity_adjPfS_S_S_S_S_S_S_S_S_S_S_S_S_S_S_S_S_S_S_S_S_S_S_S_S_S_S_S_S_S_S_S_S_S_S_S_S_S_S_S_S_S_S_S_S_S_S_S_iiiffffi_param_51];
	setp.lt.u32 	%p12, %r2, 2;
	not.pred 	%p13, %p32;
	or.pred  	%p14, %p13, %p12;
	add.s32 	%r31, %r39, -3;
	setp.gt.s32 	%p15, %r2, %r31;
	or.pred  	%p16, %p14, %p15;
	@%p16 bra 	$L__BB0_21;
	ld.param.u32 	%r38, [_Z12velocity_adjPfS_S_S_S_S_S_S_S_S_S_S_S_S_S_S_S_S_S_S_S_S_S_S_S_S_S_S_S_S_S_S_S_S_S_S_S_S_S_S_S_S_S_S_S_S_S_S_S_iiiffffi_param_50];
	ld.param.u64 	%rd239, [_Z12velocity_adjPfS_S_S_S_S_S_S_S_S_S_S_S_S_S_S_S_S_S_S_S_S_S_S_S_S_S_S_S_S_S_S_S_S_S_S_S_S_S_S_S_S_S_S_S_S_S_S_S_iiiffffi_param_43];
	ld.param.u64 	%rd237, [_Z12velocity_adjPfS_S_S_S_S_S_S_S_S_S_S_S_S_S_S_S_S_S_S_S_S_S_S_S_S_S_S_S_S_S_S_S_S_S_S_S_S_S_S_S_S_S_S_S_S_S_S_S_iiiffffi_param_38];
	ld.param.u64 	%rd235, [_Z12velocity_adjPfS_S_S_S_S_S_S_S_S_S_S_S_S_S_S_S_S_S_S_S_S_S_S_S_S_S_S_S_S_S_S_S_S_S_S_S_S_S_S_S_S_S_S_S_S_S_S_S_iiiffffi_param_32];
	cvta.to.global.u64 	%rd80, %rd44;
	cvta.to.global.u64 	%rd81, %rd43;
	add.s32 	%r32, %r4, %r17;
	mul.wide.s32 	%rd82, %r32, 4;
	add.s64 	%rd83, %rd81, %rd82;
	ld.global.f32 	%f11, [%rd83];
	mul.wide.s32 	%rd84, %r4, 4;
	add.s64 	%rd85, %rd81, %rd84;
	ld.global.f32 	%f12, [%rd85];
	sub.f32 	%f13, %f11, %f12;
	mul.f32 	%f14, %f13, 0f3F900000;
	shl.b32 	%r5, %r17, 1;
	mul.wide.s32 	%rd86, %r17, 4;
	add.s64 	%rd87, %rd83, %rd86;
	ld.global.f32 	%f15, [%rd87];
	sub.s32 	%r6, %r4, %r17;
	mul.wide.s32 	%rd88, %r6, 4;
	add.s64 	%rd89, %rd81, %rd88;
	ld.global.f32 	%f16, [%rd89];
	sub.f32 	%f17, %f15, %f16;
	mul.f32 	%f18, %f17, 0f3D2AAAAB;
	sub.f32 	%f19, %f18, %f14;
	div.rn.f32 	%f20, %f19, %f9;
	add.s64 	%rd90, %rd5, %rd82;
	ld.global.f32 	%f21, [%rd90];
	add.s64 	%rd6, %rd5, %rd84;
	ld.global.f32 	%f22, [%rd6];
	sub.f32 	%f23, %f21, %f22;
	mul.f32 	%f24, %f23, 0f3F900000;
	add.s64 	%rd91, %rd90, %rd86;
	ld.global.f32 	%f25, [%rd91];
	add.s64 	%rd92, %rd5, %rd88;
	ld.global.f32 	%f26, [%rd92];
	sub.f32 	%f27, %f25, %f26;
	mul.f32 	%f28, %f27, 0f3D2AAAAB;
	sub.f32 	%f29, %f28, %f24;
	div.rn.f32 	%f30, %f29, %f9;
	add.s64 	%rd93, %rd4, %rd82;
	ld.global.f32 	%f31, [%rd93];
	add.s64 	%rd7, %rd4, %rd84;
	ld.global.f32 	%f32, [%rd7];
	sub.f32 	%f33, %f31, %f32;
	mul.f32 	%f34, %f33, 0f3F900000;
	add.s64 	%rd94, %rd93, %rd86;
	ld.global.f32 	%f35, [%rd94];
	add.s64 	%rd95, %rd4, %rd88;
	ld.global.f32 	%f36, [%rd95];
	sub.f32 	%f37, %f35, %f36;
	mul.f32 	%f38, %f37, 0f3D2AAAAB;
	sub.f32 	%f39, %f38, %f34;
	div.rn.f32 	%f40, %f39, %f9;
	add.s64 	%rd96, %rd3, %rd82;
	ld.global.f32 	%f41, [%rd96];
	add.s64 	%rd8, %rd3, %rd84;
	ld.global.f32 	%f42, [%rd8];
	sub.f32 	%f43, %f41, %f42;
	mul.f32 	%f44, %f43, 0f3F900000;
	add.s64 	%rd97, %rd96, %rd86;
	ld.global.f32 	%f45, [%rd97];
	add.s64 	%rd98, %rd3, %rd88;
	ld.global.f32 	%f46, [%rd98];
	sub.f32 	%f47, %f45, %f46;
	mul.f32 	%f48, %f47, 0f3D2AAAAB;
	sub.f32 	%f49, %f48, %f44;
	div.rn.f32 	%f50, %f49, %f9;
	cvta.to.global.u64 	%rd99, %rd42;
	add.s64 	%rd100, %rd99, %rd84;
	ld.global.f32 	%f51, [%rd100];
	ld.global.f32 	%f52, [%rd100+-4];
	sub.f32 	%f53, %f51, %f52;
	mul.f32 	%f54, %f53, 0f3F900000;
	ld.global.f32 	%f55, [%rd100+4];
	ld.global.f32 	%f56, [%rd100+-8];
	sub.f32 	%f57, %f55, %f56;
	mul.f32 	%f58, %f57, 0f3D2AAAAB;
	sub.f32 	%f59, %f58, %f54;
	div.rn.f32 	%f60, %f59, %f8;
	add.s64 	%rd9, %rd2, %rd84;
	ld.global.f32 	%f61, [%rd9];
	ld.global.f32 	%f62, [%rd9+-4];
	sub.f32 	%f63, %f61, %f62;
	mul.f32 	%f64, %f63, 0f3F900000;
	ld.global.f32 	%f65, [%rd9+4];
	ld.global.f32 	%f66, [%rd9+-8];
	sub.f32 	%f67, %f65, %f66;
	mul.f32 	%f68, %f67, 0f3D2AAAAB;
	sub.f32 	%f69, %f68, %f64;
	div.rn.f32 	%f70, %f69, %f8;
	add.s64 	%rd101, %rd80, %rd84;
	ld.global.f32 	%f71, [%rd101];
	mul.lo.s32 	%r7, %r38, %r17;
	sub.s32 	%r8, %r4, %r7;
	mul.wide.s32 	%rd102, %r8, 4;
	add.s64 	%rd103, %rd80, %rd102;
	ld.global.f32 	%f72, [%rd103];
	sub.f32 	%f73, %f71, %f72;
	mul.f32 	%f74, %f73, 0f3F900000;
	mul.wide.s32 	%rd10, %r7, 4;
	add.s64 	%rd104, %rd101, %rd10;
	ld.global.f32 	%f75, [%rd104];
	mul.lo.s32 	%r9, %r5, %r38;
	sub.s32 	%r10, %r4, %r9;
	mul.wide.s32 	%rd105, %r10, 4;
	add.s64 	%rd106, %rd80, %rd105;
	ld.global.f32 	%f76, [%rd106];
	sub.f32 	%f77, %f75, %f76;
	mul.f32 	%f78, %f77, 0f3D2AAAAB;
	sub.f32 	%f79, %f78, %f74;
	div.rn.f32 	%f80, %f79, %f10;
	add.s64 	%rd11, %rd1, %rd84;
	ld.global.f32 	%f81, [%rd11];
	add.s64 	%rd107, %rd1, %rd102;
	ld.global.f32 	%f82, [%rd107];
	sub.f32 	%f83, %f81, %f82;
	mul.f32 	%f84, %f83, 0f3F900000;
	add.s64 	%rd108, %rd11, %rd10;
	ld.global.f32 	%f85, [%rd108];
	add.s64 	%rd109, %rd1, %rd105;
	ld.global.f32 	%f86, [%rd109];
	sub.f32 	%f87, %f85, %f86;
	mul.f32 	%f88, %f87, 0f3D2AAAAB;
	sub.f32 	%f89, %f88, %f84;
	div.rn.f32 	%f90, %f89, %f10;
	cvta.to.global.u64 	%rd110, %rd60;
	mul.wide.s32 	%rd111, %r1, 4;
	add.s64 	%rd112, %rd110, %rd111;
	ld.global.f32 	%f91, [%rd112];
	mul.f32 	%f92, %f20, %f91;
	cvt.f64.f32 	%fd3, %f92;
	cvt.f64.f32 	%fd4, %f1;
	cvt.f64.f32 	%fd5, %f2;
	fma.rn.f64 	%fd1, %fd5, 0d4000000000000000, %fd4;
	cvt.f64.f32 	%fd6, %f40;
	mul.f64 	%fd7, %fd1, %fd6;
	cvta.to.global.u64 	%rd113, %rd239;
	add.s64 	%rd114, %rd113, %rd111;
	ld.global.f32 	%f93, [%rd114];
	cvt.f64.f32 	%fd8, %f93;
	div.rn.f64 	%fd9, %fd7, %fd8;
	cvt.f64.f32 	%fd2, %f7;
	fma.rn.f64 	%fd10, %fd9, %fd2, %fd3;
	mul.f32 	%f94, %f1, %f30;
	div.rn.f32 	%f95, %f94, %f93;
	mul.f32 	%f96, %f7, %f95;
	cvt.f64.f32 	%fd11, %f96;
	add.f64 	%fd12, %fd10, %fd11;
	mul.f32 	%f97, %f1, %f50;
	div.rn.f32 	%f98, %f97, %f93;
	mul.f32 	%f99, %f7, %f98;
	cvt.f64.f32 	%fd13, %f99;
	add.f64 	%fd14, %fd12, %fd13;
	cvta.to.global.u64 	%rd115, %rd48;
	mul.wide.u32 	%rd116, %r27, 4;
	add.s64 	%rd12, %rd115, %rd116;
	ld.global.f32 	%f100, [%rd12];
	div.rn.f32 	%f101, %f2, %f100;
	mul.f32 	%f102, %f70, %f101;
	mul.f32 	%f103, %f7, %f102;
	cvt.f64.f32 	%fd15, %f103;
	add.f64 	%fd16, %fd14, %fd15;
	cvta.to.global.u64 	%rd117, %rd235;
	add.s64 	%rd13, %rd117, %rd116;
	ld.global.f32 	%f104, [%rd13];
	mul.f32 	%f105, %f60, %f104;
	cvt.f64.f32 	%fd17, %f105;
	add.f64 	%fd18, %fd16, %fd17;
	cvta.to.global.u64 	%rd118, %rd54;
	mul.wide.u32 	%rd119, %r2, 4;
	add.s64 	%rd14, %rd118, %rd119;
	ld.global.f32 	%f106, [%rd14];
	div.rn.f32 	%f107, %f2, %f106;
	mul.f32 	%f108, %f90, %f107;
	mul.f32 	%f109, %f7, %f108;
	cvt.f64.f32 	%fd19, %f109;
	add.f64 	%fd20, %fd18, %fd19;
	cvta.to.global.u64 	%rd120, %rd237;
	add.s64 	%rd15, %rd120, %rd119;
	ld.global.f32 	%f110, [%rd15];
	mul.f32 	%f111, %f80, %f110;
	cvt.f64.f32 	%fd21, %f111;
	add.f64 	%fd22, %fd20, %fd21;
	cvta.to.global.u64 	%rd121, %rd27;
	add.s64 	%rd16, %rd121, %rd84;
	ld.global.f32 	%f112, [%rd16];
	cvt.f64.f32 	%fd23, %f112;
	add.f64 	%fd24, %fd22, %fd23;
	cvt.rn.f32.f64 	%f4, %fd24;
	st.global.f32 	[%rd16], %f4;
	setp.lt.s32 	%p17, %r1, %r16;
	not.b32 	%r11, %r16;
	add.s32 	%r33, %r38, %r11;
	setp.gt.s32 	%p18, %r1, %r33;
	or.pred  	%p3, %p17, %p18;
	not.pred 	%p19, %p3;
	@%p19 bra 	$L__BB0_5;
	cvta.to.global.u64 	%rd122, %rd53;
	mul.wide.s32 	%rd123, %r1, 4;
	add.s64 	%rd124, %rd122, %rd123;
	ld.global.f32 	%f113, [%rd124];
	cvta.to.global.u64 	%rd125, %rd33;
	mul.wide.s32 	%rd126, %r4, 4;
	add.s64 	%rd127, %rd125, %rd126;
	ld.global.f32 	%f114, [%rd127];
	mul.f32 	%f115, %f3, %f4;
	mul.f32 	%f116, %f7, %f115;
	fma.rn.f32 	%f117, %f113, %f114, %f116;
	st.global.f32 	[%rd127], %f117;
$L__BB0_5:
	setp.lt.s32 	%p20, %r27, %r16;
	add.s32 	%r34, %r17, %r11;
	setp.gt.s32 	%p21, %r27, %r34;
	or.pred  	%p4, %p20, %p21;
	not.pred 	%p22, %p4;
	@%p22 bra 	$L__BB0_7;
	ld.param.u64 	%rd232, [_Z12velocity_adjPfS_S_S_S_S_S_S_S_S_S_S_S_S_S_S_S_S_S_S_S_S_S_S_S_S_S_S_S_S_S_S_S_S_S_S_S_S_S_S_S_S_S_S_S_S_S_S_S_iiiffffi_param_11];
	cvta.to.global.u64 	%rd128, %rd58;
	mul.wide.u32 	%rd129, %r27, 4;
	add.s64 	%rd130, %rd128, %rd129;
	ld.global.f32 	%f118, [%rd130];
	cvta.to.global.u64 	%rd131, %rd232;
	mul.wide.s32 	%rd132, %r4, 4;
	add.s64 	%rd133, %rd131, %rd132;
	ld.global.f32 	%f119, [%rd133];
	ld.global.f32 	%f120, [%rd16];
	mul.f32 	%f121, %f3, %f120;
	mul.f32 	%f122, %f7, %f121;
	fma.rn.f32 	%f123, %f118, %f119, %f122;
	st.global.f32 	[%rd133], %f123;
$L__BB0_7:
	ld.param.u32 	%r40, [_Z12velocity_adjPfS_S_S_S_S_S_S_S_S_S_S_S_S_S_S_S_S_S_S_S_S_S_S_S_S_S_S_S_S_S_S_S_S_S_S_S_S_S_S_S_S_S_S_S_S_S_S_S_iiiffffi_param_51];
	setp.lt.s32 	%p23, %r2, %r16;
	add.s32 	%r35, %r40, %r11;
	setp.gt.s32 	%p24, %r2, %r35;
	or.pred  	%p5, %p23, %p24;
	cvta.to.global.u64 	%rd134, %rd64;
	mul.wide.u32 	%rd135, %r2, 4;
	add.s64 	%rd17, %rd134, %rd135;
	not.pred 	%p25, %p5;
	@%p25 bra 	$L__BB0_9;
	ld.global.f32 	%f124, [%rd17];
	cvta.to.global.u64 	%rd136, %rd35;
	mul.wide.s32 	%rd137, %r4, 4;
	add.s64 	%rd138, %rd136, %rd137;
	ld.global.f32 	%f125, [%rd138];
	ld.global.f32 	%f126, [%rd16];
	mul.f32 	%f127, %f3, %f126;
	mul.f32 	%f128, %f7, %f127;
	fma.rn.f32 	%f129, %f124, %f125, %f128;
	st.global.f32 	[%rd138], %f129;
$L__BB0_9:
	ld.param.u64 	%rd238, [_Z12velocity_adjPfS_S_S_S_S_S_S_S_S_S_S_S_S_S_S_S_S_S_S_S_S_S_S_S_S_S_S_S_S_S_S_S_S_S_S_S_S_S_S_S_S_S_S_S_S_S_S_S_iiiffffi_param_40];
	ld.param.u64 	%rd236, [_Z12velocity_adjPfS_S_S_S_S_S_S_S_S_S_S_S_S_S_S_S_S_S_S_S_S_S_S_S_S_S_S_S_S_S_S_S_S_S_S_S_S_S_S_S_S_S_S_S_S_S_S_S_iiiffffi_param_34];
	ld.param.u64 	%rd234, [_Z12velocity_adjPfS_S_S_S_S_S_S_S_S_S_S_S_S_S_S_S_S_S_S_S_S_S_S_S_S_S_S_S_S_S_S_S_S_S_S_S_S_S_S_S_S_S_S_S_S_S_S_S_iiiffffi_param_19];
	ld.param.u64 	%rd233, [_Z12velocity_adjPfS_S_S_S_S_S_S_S_S_S_S_S_S_S_S_S_S_S_S_S_S_S_S_S_S_S_S_S_S_S_S_S_S_S_S_S_S_S_S_S_S_S_S_S_S_S_S_S_iiiffffi_param_18];
	ld.param.u64 	%rd231, [_Z12velocity_adjPfS_S_S_S_S_S_S_S_S_S_S_S_S_S_S_S_S_S_S_S_S_S_S_S_S_S_S_S_S_S_S_S_S_S_S_S_S_S_S_S_S_S_S_S_S_S_S_S_iiiffffi_param_8];
	ld.param.u64 	%rd229, [_Z12velocity_adjPfS_S_S_S_S_S_S_S_S_S_S_S_S_S_S_S_S_S_S_S_S_S_S_S_S_S_S_S_S_S_S_S_S_S_S_S_S_S_S_S_S_S_S_S_S_S_S_S_iiiffffi_param_0];
	cvta.to.global.u64 	%rd139, %rd231;
	cvta.to.global.u64 	%rd140, %rd41;
	cvta.to.global.u64 	%rd141, %rd234;
	cvta.to.global.u64 	%rd142, %rd233;
	mul.wide.s32 	%rd143, %r4, 4;
	add.s64 	%rd144, %rd142, %rd143;
	ld.global.f32 	%f130, [%rd144+4];
	ld.global.f32 	%f131, [%rd144];
	sub.f32 	%f132, %f130, %f131;
	mul.f32 	%f133, %f132, 0f3F900000;
	ld.global.f32 	%f134, [%rd144+8];
	ld.global.f32 	%f135, [%rd144+-4];
	sub.f32 	%f136, %f134, %f135;
	mul.f32 	%f137, %f136, 0f3D2AAAAB;
	sub.f32 	%f138, %f137, %f133;
	div.rn.f32 	%f139, %f138, %f8;
	ld.global.f32 	%f140, [%rd6+4];
	ld.global.f32 	%f141, [%rd6];
	sub.f32 	%f142, %f140, %f141;
	mul.f32 	%f143, %f142, 0f3F900000;
	ld.global.f32 	%f144, [%rd6+8];
	ld.global.f32 	%f145, [%rd6+-4];
	sub.f32 	%f146, %f144, %f145;
	mul.f32 	%f147, %f146, 0f3D2AAAAB;
	sub.f32 	%f148, %f147, %f143;
	div.rn.f32 	%f149, %f148, %f8;
	ld.global.f32 	%f150, [%rd7+4];
	ld.global.f32 	%f151, [%rd7];
	sub.f32 	%f152, %f150, %f151;
	mul.f32 	%f153, %f152, 0f3F900000;
	ld.global.f32 	%f154, [%rd7+8];
	ld.global.f32 	%f155, [%rd7+-4];
	sub.f32 	%f156, %f154, %f155;
	mul.f32 	%f157, %f156, 0f3D2AAAAB;
	sub.f32 	%f158, %f157, %f153;
	div.rn.f32 	%f159, %f158, %f8;
	ld.global.f32 	%f160, [%rd8+4];
	ld.global.f32 	%f161, [%rd8];
	sub.f32 	%f162, %f160, %f161;
	mul.f32 	%f163, %f162, 0f3F900000;
	ld.global.f32 	%f164, [%rd8+8];
	ld.global.f32 	%f165, [%rd8+-4];
	sub.f32 	%f166, %f164, %f165;
	mul.f32 	%f167, %f166, 0f3D2AAAAB;
	sub.f32 	%f168, %f167, %f163;
	div.rn.f32 	%f169, %f168, %f8;
	add.s64 	%rd145, %rd141, %rd143;
	ld.global.f32 	%f170, [%rd145];
	mul.wide.s32 	%rd146, %r6, 4;
	add.s64 	%rd147, %rd141, %rd146;
	ld.global.f32 	%f171, [%rd147];
	sub.f32 	%f172, %f170, %f171;
	mul.f32 	%f173, %f172, 0f3F900000;
	mul.wide.s32 	%rd18, %r5, 4;
	add.s64 	%rd148, %rd147, %rd18;
	ld.global.f32 	%f174, [%rd148];
	sub.s32 	%r12, %r4, %r5;
	mul.wide.s32 	%rd149, %r12, 4;
	add.s64 	%rd150, %rd141, %rd149;
	ld.global.f32 	%f175, [%rd150];
	sub.f32 	%f176, %f174, %f175;
	mul.f32 	%f177, %f176, 0f3D2AAAAB;
	sub.f32 	%f178, %f177, %f173;
	div.rn.f32 	%f179, %f178, %f9;
	ld.global.f32 	%f180, [%rd9];
	add.s64 	%rd151, %rd2, %rd146;
	ld.global.f32 	%f181, [%rd151];
	sub.f32 	%f182, %f180, %f181;
	mul.f32 	%f183, %f182, 0f3F900000;
	add.s64 	%rd152, %rd151, %rd18;
	ld.global.f32 	%f184, [%rd152];
	add.s64 	%rd153, %rd2, %rd149;
	ld.global.f32 	%f185, [%rd153];
	sub.f32 	%f186, %f184, %f185;
	mul.f32 	%f187, %f186, 0f3D2AAAAB;
	sub.f32 	%f188, %f187, %f183;
	div.rn.f32 	%f189, %f188, %f9;
	add.s64 	%rd154, %rd140, %rd143;
	ld.global.f32 	%f190, [%rd154];
	mul.wide.s32 	%rd155, %r8, 4;
	add.s64 	%rd156, %rd140, %rd155;
	ld.global.f32 	%f191, [%rd156];
	sub.f32 	%f192, %f190, %f191;
	mul.f32 	%f193, %f192, 0f3F900000;
	add.s64 	%rd157, %rd154, %rd10;
	ld.global.f32 	%f194, [%rd157];
	mul.wide.s32 	%rd158, %r10, 4;
	add.s64 	%rd159, %rd140, %rd158;
	ld.global.f32 	%f195, [%rd159];
	sub.f32 	%f196, %f194, %f195;
	mul.f32 	%f197, %f196, 0f3D2AAAAB;
	sub.f32 	%f198, %f197, %f193;
	div.rn.f32 	%f199, %f198, %f10;
	add.s64 	%rd19, %rd139, %rd143;
	ld.global.f32 	%f200, [%rd19];
	add.s64 	%rd160, %rd139, %rd155;
	ld.global.f32 	%f201, [%rd160];
	sub.f32 	%f202, %f200, %f201;
	mul.f32 	%f203, %f202, 0f3F900000;
	add.s64 	%rd161, %rd19, %rd10;
	ld.global.f32 	%f204, [%rd161];
	add.s64 	%rd162, %rd139, %rd158;
	ld.global.f32 	%f205, [%rd162];
	sub.f32 	%f206, %f204, %f205;
	mul.f32 	%f207, %f206, 0f3D2AAAAB;
	sub.f32 	%f208, %f207, %f203;
	div.rn.f32 	%f209, %f208, %f10;
	cvta.to.global.u64 	%rd163, %rd57;
	mul.wide.u32 	%rd164, %r27, 4;
	add.s64 	%rd165, %rd163, %rd164;
	ld.global.f32 	%f210, [%rd165];
	mul.f32 	%f211, %f139, %f210;
	cvt.f64.f32 	%fd25, %f211;
	cvt.f64.f32 	%fd26, %f149;
	mul.f64 	%fd27, %fd1, %fd26;
	cvta.to.global.u64 	%rd166, %rd238;
	add.s64 	%rd167, %rd166, %rd164;
	ld.global.f32 	%f212, [%rd167];
	cvt.f64.f32 	%fd28, %f212;
	div.rn.f64 	%fd29, %fd27, %fd28;
	fma.rn.f64 	%fd30, %fd29, %fd2, %fd25;
	mul.f32 	%f213, %f1, %f159;
	div.rn.f32 	%f214, %f213, %f212;
	mul.f32 	%f215, %f7, %f214;
	cvt.f64.f32 	%fd31, %f215;
	add.f64 	%fd32, %fd30, %fd31;
	mul.f32 	%f216, %f1, %f169;
	div.rn.f32 	%f217, %f216, %f212;
	mul.f32 	%f218, %f7, %f217;
	cvt.f64.f32 	%fd33, %f218;
	add.f64 	%fd34, %fd32, %fd33;
	ld.global.f32 	%f219, [%rd14];
	div.rn.f32 	%f220, %f2, %f219;
	mul.f32 	%f221, %f209, %f220;
	mul.f32 	%f222, %f7, %f221;
	cvt.f64.f32 	%fd35, %f222;
	add.f64 	%fd36, %fd34, %fd35;
	ld.global.f32 	%f223, [%rd15];
	mul.f32 	%f224, %f199, %f223;
	cvt.f64.f32 	%fd37, %f224;
	add.f64 	%fd38, %fd36, %fd37;
	cvta.to.global.u64 	%rd168, %rd236;
	mul.wide.s32 	%rd169, %r1, 4;
	add.s64 	%rd20, %rd168, %rd169;
	ld.global.f32 	%f225, [%rd20];
	div.rn.f32 	%f226, %f2, %f225;
	mul.f32 	%f227, %f189, %f226;
	mul.f32 	%f228, %f7, %f227;
	cvt.f64.f32 	%fd39, %f228;
	add.f64 	%fd40, %fd38, %fd39;
	cvta.to.global.u64 	%rd170, %rd52;
	add.s64 	%rd21, %rd170, %rd169;
	ld.global.f32 	%f229, [%rd21];
	mul.f32 	%f230, %f179, %f229;
	cvt.f64.f32 	%fd41, %f230;
	add.f64 	%fd42, %fd40, %fd41;
	cvta.to.global.u64 	%rd171, %rd229;
	add.s64 	%rd22, %rd171, %rd143;
	ld.global.f32 	%f231, [%rd22];
	cvt.f64.f32 	%fd43, %f231;
	add.f64 	%fd44, %fd42, %fd43;
	cvt.rn.f32.f64 	%f5, %fd44;
	st.global.f32 	[%rd22], %f5;
	cvta.to.global.u64 	%rd172, %rd61;
	add.s64 	%rd23, %rd172, %rd169;
	@%p19 bra 	$L__BB0_11;
	ld.global.f32 	%f232, [%rd23];
	cvta.to.global.u64 	%rd173, %rd31;
	mul.wide.s32 	%rd174, %r4, 4;
	add.s64 	%rd175, %rd173, %rd174;
	ld.global.f32 	%f233, [%rd175];
	mul.f32 	%f234, %f3, %f5;
	mul.f32 	%f235, %f7, %f234;
	fma.rn.f32 	%f236, %f232, %f233, %f235;
	st.global.f32 	[%rd175], %f236;
$L__BB0_11:
	cvta.to.global.u64 	%rd176, %rd50;
	mul.wide.u32 	%rd177, %r27, 4;
	add.s64 	%rd24, %rd176, %rd177;
	@%p22 bra 	$L__BB0_13;
	ld.global.f32 	%f237, [%rd24];
	cvta.to.global.u64 	%rd178, %rd30;
	mul.wide.s32 	%rd179, %r4, 4;
	add.s64 	%rd180, %rd178, %rd179;
	ld.global.f32 	%f238, [%rd180];
	ld.global.f32 	%f239, [%rd22];
	mul.f32 	%f240, %f3, %f239;
	mul.f32 	%f241, %f7, %f240;
	fma.rn.f32 	%f242, %f237, %f238, %f241;
	st.global.f32 	[%rd180], %f242;
$L__BB0_13:
	@%p25 bra 	$L__BB0_15;
	ld.global.f32 	%f243, [%rd17];
	cvta.to.global.u64 	%rd181, %rd37;
	mul.wide.s32 	%rd182, %r4, 4;
	add.s64 	%rd183, %rd181, %rd182;
	ld.global.f32 	%f244, [%rd183];
	ld.global.f32 	%f245, [%rd22];
	mul.f32 	%f246, %f3, %f245;
	mul.f32 	%f247, %f7, %f246;
	fma.rn.f32 	%f248, %f243, %f244, %f247;
	st.global.f32 	[%rd183], %f248;
$L__BB0_15:
	ld.param.u64 	%rd230, [_Z12velocity_adjPfS_S_S_S_S_S_S_S_S_S_S_S_S_S_S_S_S_S_S_S_S_S_S_S_S_S_S_S_S_S_S_S_S_S_S_S_S_S_S_S_S_S_S_S_S_S_S_S_iiiffffi_param_2];
	cvta.to.global.u64 	%rd184, %rd46;
	cvta.to.global.u64 	%rd185, %rd47;
	add.s32 	%r36, %r4, %r7;
	mul.wide.s32 	%rd186, %r36, 4;
	add.s64 	%rd187, %rd185, %rd186;
	ld.global.f32 	%f249, [%rd187];
	mul.wide.s32 	%rd188, %r4, 4;
	add.s64 	%rd189, %rd185, %rd188;
	ld.global.f32 	%f250, [%rd189];
	sub.f32 	%f251, %f249, %f250;
	mul.f32 	%f252, %f251, 0f3F900000;
	mul.wide.s32 	%rd190, %r9, 4;
	add.s64 	%rd191, %rd189, %rd190;
	ld.global.f32 	%f253, [%rd191];
	mul.wide.s32 	%rd192, %r8, 4;
	add.s64 	%rd193, %rd185, %rd192;
	ld.global.f32 	%f254, [%rd193];
	sub.f32 	%f255, %f253, %f254;
	mul.f32 	%f256, %f255, 0f3D2AAAAB;
	sub.f32 	%f257, %f256, %f252;
	div.rn.f32 	%f258, %f257, %f10;
	add.s64 	%rd194, %rd8, %rd10;
	ld.global.f32 	%f259, [%rd194];
	ld.global.f32 	%f260, [%rd8];
	sub.f32 	%f261, %f259, %f260;
	mul.f32 	%f262, %f261, 0f3F900000;
	add.s64 	%rd195, %rd194, %rd10;
	ld.global.f32 	%f263, [%rd195];
	add.s64 	%rd196, %rd3, %rd192;
	ld.global.f32 	%f264, [%rd196];
	sub.f32 	%f265, %f263, %f264;
	mul.f32 	%f266, %f265, 0f3D2AAAAB;
	sub.f32 	%f267, %f266, %f262;
	div.rn.f32 	%f268, %f267, %f10;
	add.s64 	%rd197, %rd7, %rd10;
	ld.global.f32 	%f269, [%rd197];
	ld.global.f32 	%f270, [%rd7];
	sub.f32 	%f271, %f269, %f270;
	mul.f32 	%f272, %f271, 0f3F900000;
	add.s64 	%rd198, %rd197, %rd10;
	ld.global.f32 	%f273, [%rd198];
	add.s64 	%rd199, %rd4, %rd192;
	ld.global.f32 	%f274, [%rd199];
	sub.f32 	%f275, %f273, %f274;
	mul.f32 	%f276, %f275, 0f3D2AAAAB;
	sub.f32 	%f277, %f276, %f272;
	div.rn.f32 	%f278, %f277, %f10;
	add.s64 	%rd200, %rd6, %rd10;
	ld.global.f32 	%f279, [%rd200];
	ld.global.f32 	%f280, [%rd6];
	sub.f32 	%f281, %f279, %f280;
	mul.f32 	%f282, %f281, 0f3F900000;
	add.s64 	%rd201, %rd200, %rd10;
	ld.global.f32 	%f283, [%rd201];
	add.s64 	%rd202, %rd5, %rd192;
	ld.global.f32 	%f284, [%rd202];
	sub.f32 	%f285, %f283, %f284;
	mul.f32 	%f286, %f285, 0f3D2AAAAB;
	sub.f32 	%f287, %f286, %f282;
	div.rn.f32 	%f288, %f287, %f10;
	add.s64 	%rd203, %rd184, %rd188;
	ld.global.f32 	%f289, [%rd203];
	mul.wide.s32 	%rd204, %r6, 4;
	add.s64 	%rd205, %rd184, %rd204;
	ld.global.f32 	%f290, [%rd205];
	sub.f32 	%f291, %f289, %f290;
	mul.f32 	%f292, %f291, 0f3F900000;
	add.s64 	%rd206, %rd205, %rd18;
	ld.global.f32 	%f293, [%rd206];
	mul.wide.s32 	%rd207, %r12, 4;
	add.s64 	%rd208, %rd184, %rd207;
	ld.global.f32 	%f294, [%rd208];
	sub.f32 	%f295, %f293, %f294;
	mul.f32 	%f296, %f295, 0f3D2AAAAB;
	sub.f32 	%f297, %f296, %f292;
	div.rn.f32 	%f298, %f297, %f9;
	ld.global.f32 	%f299, [%rd11];
	add.s64 	%rd209, %rd1, %rd204;
	ld.global.f32 	%f300, [%rd209];
	sub.f32 	%f301, %f299, %f300;
	mul.f32 	%f302, %f301, 0f3F900000;
	add.s64 	%rd210, %rd209, %rd18;
	ld.global.f32 	%f303, [%rd210];
	add.s64 	%rd211, %rd1, %rd207;
	ld.global.f32 	%f304, [%rd211];
	sub.f32 	%f305, %f303, %f304;
	mul.f32 	%f306, %f305, 0f3D2AAAAB;
	sub.f32 	%f307, %f306, %f302;
	div.rn.f32 	%f308, %f307, %f9;
	cvta.to.global.u64 	%rd212, %rd45;
	add.s64 	%rd213, %rd212, %rd188;
	ld.global.f32 	%f309, [%rd213];
	ld.global.f32 	%f310, [%rd213+-4];
	sub.f32 	%f311, %f309, %f310;
	mul.f32 	%f312, %f311, 0f3F900000;
	ld.global.f32 	%f313, [%rd213+4];
	ld.global.f32 	%f314, [%rd213+-8];
	sub.f32 	%f315, %f313, %f314;
	mul.f32 	%f316, %f315, 0f3D2AAAAB;
	sub.f32 	%f317, %f316, %f312;
	div.rn.f32 	%f318, %f317, %f8;
	ld.global.f32 	%f319, [%rd19];
	ld.global.f32 	%f320, [%rd19+-4];
	sub.f32 	%f321, %f319, %f320;
	mul.f32 	%f322, %f321, 0f3F900000;
	ld.global.f32 	%f323, [%rd19+4];
	ld.global.f32 	%f324, [%rd19+-8];
	sub.f32 	%f325, %f323, %f324;
	mul.f32 	%f326, %f325, 0f3D2AAAAB;
	sub.f32 	%f327, %f326, %f322;
	div.rn.f32 	%f328, %f327, %f8;
	cvta.to.global.u64 	%rd214, %rd63;
	mul.wide.u32 	%rd215, %r2, 4;
	add.s64 	%rd216, %rd214, %rd215;
	ld.global.f32 	%f329, [%rd216];
	mul.f32 	%f330, %f258, %f329;
	cvt.f64.f32 	%fd45, %f330;
	cvt.f64.f32 	%fd46, %f268;
	mul.f64 	%fd47, %fd1, %fd46;
	cvta.to.global.u64 	%rd217, %rd62;
	add.s64 	%rd218, %rd217, %rd215;
	ld.global.f32 	%f331, [%rd218];
	cvt.f64.f32 	%fd48, %f331;
	div.rn.f64 	%fd49, %fd47, %fd48;
	fma.rn.f64 	%fd50, %fd49, %fd2, %fd45;
	mul.f32 	%f332, %f1, %f278;
	div.rn.f32 	%f333, %f332, %f331;
	mul.f32 	%f334, %f7, %f333;
	cvt.f64.f32 	%fd51, %f334;
	add.f64 	%fd52, %fd50, %fd51;
	mul.f32 	%f335, %f1, %f288;
	div.rn.f32 	%f336, %f335, %f331;
	mul.f32 	%f337, %f7, %f336;
	cvt.f64.f32 	%fd53, %f337;
	add.f64 	%fd54, %fd52, %fd53;
	ld.global.f32 	%f338, [%rd20];
	div.rn.f32 	%f339, %f2, %f338;
	mul.f32 	%f340, %f308, %f339;
	mul.f32 	%f341, %f7, %f340;
	cvt.f64.f32 	%fd55, %f341;
	add.f64 	%fd56, %fd54, %fd55;
	ld.global.f32 	%f342, [%rd21];
	mul.f32 	%f343, %f298, %f342;
	cvt.f64.f32 	%fd57, %f343;
	add.f64 	%fd58, %fd56, %fd57;
	ld.global.f32 	%f344, [%rd12];
	div.rn.f32 	%f345, %f2, %f344;
	mul.f32 	%f346, %f328, %f345;
	mul.f32 	%f347, %f7, %f346;
	cvt.f64.f32 	%fd59, %f347;
	add.f64 	%fd60, %fd58, %fd59;
	ld.global.f32 	%f348, [%rd13];
	mul.f32 	%f349, %f318, %f348;
	cvt.f64.f32 	%fd61, %f349;
	add.f64 	%fd62, %fd60, %fd61;
	cvta.to.global.u64 	%rd219, %rd230;
	add.s64 	%rd25, %rd219, %rd188;
	ld.global.f32 	%f350, [%rd25];
	cvt.f64.f32 	%fd63, %f350;
	add.f64 	%fd64, %fd62, %fd63;
	cvt.rn.f32.f64 	%f6, %fd64;
	st.global.f32 	[%rd25], %f6;
	@%p19 bra 	$L__BB0_17;
	ld.global.f32 	%f351, [%rd23];
	cvta.to.global.u64 	%rd220, %rd34;
	add.s64 	%rd222, %rd220, %rd188;
	ld.global.f32 	%f352, [%rd222];
	mul.f32 	%f353, %f3, %f6;
	mul.f32 	%f354, %f7, %f353;
	fma.rn.f32 	%f355, %f351, %f352, %f354;
	st.global.f32 	[%rd222], %f355;
$L__BB0_17:
	@%p22 bra 	$L__BB0_19;
	ld.global.f32 	%f356, [%rd24];
	cvta.to.global.u64 	%rd223, %rd38;
	add.s64 	%rd225, %rd223, %rd188;
	ld.global.f32 	%f357, [%rd225];
	ld.global.f32 	%f358, [%rd25];
	mul.f32 	%f359, %f3, %f358;
	mul.f32 	%f360, %f7, %f359;
	fma.rn.f32 	%f361, %f356, %f357, %f360;
	st.global.f32 	[%rd225], %f361;
$L__BB0_19:
	@%p25 bra 	$L__BB0_21;
	ld.global.f32 	%f362, [%rd17];
	cvta.to.global.u64 	%rd226, %rd36;
	add.s64 	%rd228, %rd226, %rd188;
	ld.global.f32 	%f363, [%rd228];
	ld.global.f32 	%f364, [%rd25];
	mul.f32 	%f365, %f3, %f364;
	mul.f32 	%f366, %f7, %f365;
	fma.rn.f32 	%f367, %f362, %f363, %f366;
	st.global.f32 	[%rd228], %f367;
$L__BB0_21:
	ret;

}


// ===== COMPILED SASS (sm_100) =====

	.target	sm_100

	.elftype	@"ET_EXEC"


//--------------------- .note.nv.tkinfo           --------------------------
	.section	.note.nv.tkinfo,"",@"SHT_NOTE"
	.sectionflags	@"SHF_NOTE_NV_TKINFO"
	.tkinfo
        /*0018*/ 	.word	0x00000002
        /*0030*/ 	.string	""
        /*0030*/ 	.string	"ptxas"
        /*0030*/ 	.string	"Cuda compilation tools, release 13.0, V13.0.88"
        /*0030*/ 	.string	"Build cuda_13.0.r13.0/compiler.36424714_0"
        /*0030*/ 	.string	"-arch sm_100 -m 64 "



//--------------------- .note.nv.cuinfo           --------------------------
	.section	.note.nv.cuinfo,"",@"SHT_NOTE"
	.sectionflags	@"SHF_NOTE_NV_CUINFO"
        /*0018*/ 	.short	0x0002
        /*001a*/ 	.short	0x0064
        /*001c*/ 	.short	0x0082
	.zero		2


//--------------------- .nv.info                  --------------------------
	.section	.nv.info,"",@"SHT_CUDA_INFO"
	.align	4


	//----- nvinfo : EIATTR_REGCOUNT
	.align		4
        /*0000*/ 	.byte	0x04, 0x2f
        /*0002*/ 	.short	(.L_1 - .L_0)
	.align		4
.L_0:
        /*0004*/ 	.word	index@(_Z12velocity_adjPfS_S_S_S_S_S_S_S_S_S_S_S_S_S_S_S_S_S_S_S_S_S_S_S_S_S_S_S_S_S_S_S_S_S_S_S_S_S_S_S_S_S_S_S_S_S_S_S_iiiffffi)
        /*0008*/ 	.word	0x00000046


	//----- nvinfo : EIATTR_FRAME_SIZE
	.align		4
.L_1:
        /*000c*/ 	.byte	0x04, 0x11
        /*000e*/ 	.short	(.L_3 - .L_2)
	.align		4
.L_2:
        /*0010*/ 	.word	index@($__internal_1_$__cuda_sm3x_div_rn_noftz_f32_slowpath)
        /*0014*/ 	.word	0x00000000


	//----- nvinfo : EIATTR_FRAME_SIZE
	.align		4
.L_3:
        /*0018*/ 	.byte	0x04, 0x11
        /*001a*/ 	.short	(.L_5 - .L_4)
	.align		4
.L_4:
        /*001c*/ 	.word	index@($__internal_0_$__cuda_sm20_div_rn_f64_full)
        /*0020*/ 	.word	0x00000000


	//----- nvinfo : EIATTR_FRAME_SIZE
	.align		4
.L_5:
        /*0024*/ 	.byte	0x04, 0x11
        /*0026*/ 	.short	(.L_7 - .L_6)
	.align		4
.L_6:
        /*0028*/ 	.word	index@(_Z12velocity_adjPfS_S_S_S_S_S_S_S_S_S_S_S_S_S_S_S_S_S_S_S_S_S_S_S_S_S_S_S_S_S_S_S_S_S_S_S_S_S_S_S_S_S_S_S_S_S_S_S_iiiffffi)
        /*002c*/ 	.word	0x00000000


	//----- nvinfo : EIATTR_MIN_STACK_SIZE
	.align		4
.L_7:
        /*0030*/ 	.byte	0x04, 0x12
        /*0032*/ 	.short	(.L_9 - .L_8)
	.align		4
.L_8:
        /*0034*/ 	.word	index@(_Z12velocity_adjPfS_S_S_S_S_S_S_S_S_S_S_S_S_S_S_S_S_S_S_S_S_S_S_S_S_S_S_S_S_S_S_S_S_S_S_S_S_S_S_S_S_S_S_S_S_S_S_S_iiiffffi)
        /*0038*/ 	.word	0x00000000
.L_9:


//--------------------- .nv.compat                --------------------------
	.section	.nv.compat,"",@"SHT_CUDA_COMPAT_INFO"
	.align	4
        /*0000*/ 	.byte	0x02, 0x09, 0x00, 0x00, 0x02, 0x02, 0x01, 0x00, 0x02, 0x05, 0x05, 0x00, 0x03, 0x07, 0x01, 0x01
        /*0010*/ 	.byte	0x02, 0x03, 0x00, 0x00, 0x02, 0x06, 0x01, 0x00, 0x04, 0x0b, 0x08, 0x00, 0x01, 0x00, 0x00, 0x00
        /*0020*/ 	.byte	0x00, 0x00, 0x00, 0x00


//--------------------- .nv.info._Z12velocity_adjPfS_S_S_S_S_S_S_S_S_S_S_S_S_S_S_S_S_S_S_S_S_S_S_S_S_S_S_S_S_S_S_S_S_S_S_S_S_S_S_S_S_S_S_S_S_S_S_S_iiiffffi --------------------------
	.section	.nv.info._Z12velocity_adjPfS_S_S_S_S_S_S_S_S_S_S_S_S_S_S_S_S_S_S_S_S_S_S_S_S_S_S_S_S_S_S_S_S_S_S_S_S_S_S_S_S_S_S_S_S_S_S_S_iiiffffi,"",@"SHT_CUDA_INFO"
	.sectionflags	@""
	.align	4


	//----- nvinfo : EIATTR_CUDA_API_VERSION
	.align		4
        /*0000*/ 	.byte	0x04, 0x37
        /*0002*/ 	.short	(.L_11 - .L_10)
.L_10:
        /*0004*/ 	.word	0x00000082


	//----- nvinfo : EIATTR_KPARAM_INFO
	.align		4
.L_11:
        /*0008*/ 	.byte	0x04, 0x17
        /*000a*/ 	.short	(.L_13 - .L_12)
.L_12:
        /*000c*/ 	.word	0x00000000
        /*0010*/ 	.short	0x0038
        /*0012*/ 	.short	0x01a4
        /*0014*/ 	.byte	0x00, 0xf0, 0x11, 0x00


	//----- nvinfo : EIATTR_KPARAM_INFO
	.align		4
.L_13:
        /*0018*/ 	.byte	0x04, 0x17
        /*001a*/ 	.short	(.L_15 - .L_14)
.L_14:
        /*001c*/ 	.word	0x00000000
        /*0020*/ 	.short	0x0037
        /*0022*/ 	.short	0x01a0
        /*0024*/ 	.byte	0x00, 0xf0, 0x11, 0x00


	//----- nvinfo : EIATTR_KPARAM_INFO
	.align		4
.L_15:
        /*0028*/ 	.byte	0x04, 0x17
        /*002a*/ 	.short	(.L_17 - .L_16)
.L_16:
        /*002c*/ 	.word	0x00000000
        /*0030*/ 	.short	0x0036
        /*0032*/ 	.short	0x019c
        /*0034*/ 	.byte	0x00, 0xf0, 0x11, 0x00


	//----- nvinfo : EIATTR_KPARAM_INFO
	.align		4
.L_17:
        /*0038*/ 	.byte	0x04, 0x17
        /*003a*/ 	.short	(.L_19 - .L_18)
.L_18:
        /*003c*/ 	.word	0x00000000
        /*0040*/ 	.short	0x0035
        /*0042*/ 	.short	0x0198
        /*0044*/ 	.byte	0x00, 0xf0, 0x11, 0x00


	//----- nvinfo : EIATTR_KPARAM_INFO
	.align		4
.L_19:
        /*0048*/ 	.byte	0x04, 0x17
        /*004a*/ 	.short	(.L_21 - .L_20)
.L_20:
        /*004c*/ 	.word	0x00000000
        /*0050*/ 	.short	0x0034
        /*0052*/ 	.short	0x0194
        /*0054*/ 	.byte	0x00, 0xf0, 0x11, 0x00


	//----- nvinfo : EIATTR_KPARAM_INFO
	.align		4
.L_21:
        /*0058*/ 	.byte	0x04, 0x17
        /*005a*/ 	.short	(.L_23 - .L_22)
.L_22:
        /*005c*/ 	.word	0x00000000
        /*0060*/ 	.short	0x0033
        /*0062*/ 	.short	0x0190
        /*0064*/ 	.byte	0x00, 0xf0, 0x11, 0x00


	//----- nvinfo : EIATTR_KPARAM_INFO
	.align		4
.L_23:
        /*0068*/ 	.byte	0x04, 0x17
        /*006a*/ 	.short	(.L_25 - .L_24)
.L_24:
        /*006c*/ 	.word	0x00000000
        /*0070*/ 	.short	0x0032
        /*0072*/ 	.short	0x018c
        /*0074*/ 	.byte	0x00, 0xf0, 0x11, 0x00


	//----- nvinfo : EIATTR_KPARAM_INFO
	.align		4
.L_25:
        /*0078*/ 	.byte	0x04, 0x17
        /*007a*/ 	.short	(.L_27 - .L_26)
.L_26:
        /*007c*/ 	.word	0x00000000
        /*0080*/ 	.short	0x0031
        /*0082*/ 	.short	0x0188
        /*0084*/ 	.byte	0x00, 0xf0, 0x11, 0x00


	//----- nvinfo : EIATTR_KPARAM_INFO
	.align		4
.L_27:
        /*0088*/ 	.byte	0x04, 0x17
        /*008a*/ 	.short	(.L_29 - .L_28)
.L_28:
        /*008c*/ 	.word	0x00000000
        /*0090*/ 	.short	0x0030
        /*0092*/ 	.short	0x0180
        /*0094*/ 	.byte	0x00, 0xf5, 0x21, 0x00


	//----- nvinfo : EIATTR_KPARAM_INFO
	.align		4
.L_29:
        /*0098*/ 	.byte	0x04, 0x17
        /*009a*/ 	.short	(.L_31 - .L_30)
.L_30:
        /*009c*/ 	.word	0x00000000
        /*00a0*/ 	.short	0x002f
        /*00a2*/ 	.short	0x0178
        /*00a4*/ 	.byte	0x00, 0xf5, 0x21, 0x00


	//----- nvinfo : EIATTR_KPARAM_INFO
	.align		4
.L_31:
        /*00a8*/ 	.byte	0x04, 0x17
        /*00aa*/ 	.short	(.L_33 - .L_32)
.L_32:
        /*00ac*/ 	.word	0x00000000
        /*00b0*/ 	.short	0x002e
        /*00b2*/ 	.short	0x0170
        /*00b4*/ 	.byte	0x00, 0xf5, 0x21, 0x00


	//----- nvinfo : EIATTR_KPARAM_INFO
	.align		4
.L_33:
        /*00b8*/ 	.byte	0x04, 0x17
        /*00ba*/ 	.short	(.L_35 - .L_34)
.L_34:
        /*00bc*/ 	.word	0x00000000
        /*00c0*/ 	.short	0x002d
        /*00c2*/ 	.short	0x0168
        /*00c4*/ 	.byte	0x00, 0xf5, 0x21, 0x00


	//----- nvinfo : EIATTR_KPARAM_INFO
	.align		4
.L_35:
        /*00c8*/ 	.byte	0x04, 0x17
        /*00ca*/ 	.short	(.L_37 - .L_36)
.L_36:
        /*00cc*/ 	.word	0x00000000
        /*00d0*/ 	.short	0x002c
        /*00d2*/ 	.short	0x0160
        /*00d4*/ 	.byte	0x00, 0xf5, 0x21, 0x00


	//----- nvinfo : EIATTR_KPARAM_INFO
	.align		4
.L_37:
        /*00d8*/ 	.byte	0x04, 0x17
        /*00da*/ 	.short	(.L_39 - .L_38)
.L_38:
        /*00dc*/ 	.word	0x00000000
        /*00e0*/ 	.short	0x002b
        /*00e2*/ 	.short	0x0158
        /*00e4*/ 	.byte	0x00, 0xf5, 0x21, 0x00


	//----- nvinfo : EIATTR_KPARAM_INFO
	.align		4
.L_39:
        /*00e8*/ 	.byte	0x04, 0x17
        /*00ea*/ 	.short	(.L_41 - .L_40)
.L_40:
        /*00ec*/ 	.word	0x00000000
        /*00f0*/ 	.short	0x002a
        /*00f2*/ 	.short	0x0150
        /*00f4*/ 	.byte	0x00, 0xf5, 0x21, 0x00


	//----- nvinfo : EIATTR_KPARAM_INFO
	.align		4
.L_41:
        /*00f8*/ 	.byte	0x04, 0x17
        /*00fa*/ 	.short	(.L_43 - .L_42)
.L_42:
        /*00fc*/ 	.word	0x00000000
        /*0100*/ 	.short	0x0029
        /*0102*/ 	.short	0x0148
        /*0104*/ 	.byte	0x00, 0xf5, 0x21, 0x00


	//----- nvinfo : EIATTR_KPARAM_INFO
	.align		4
.L_43:
        /*0108*/ 	.byte	0x04, 0x17
        /*010a*/ 	.short	(.L_45 - .L_44)
.L_44:
        /*010c*/ 	.word	0x00000000
        /*0110*/ 	.short	0x0028
        /*0112*/ 	.short	0x0140
        /*0114*/ 	.byte	0x00, 0xf5, 0x21, 0x00


	//----- nvinfo : EIATTR_KPARAM_INFO
	.align		4
.L_45:
        /*0118*/ 	.byte	0x04, 0x17
        /*011a*/ 	.short	(.L_47 - .L_46)
.L_46:
        /*011c*/ 	.word	0x00000000
        /*0120*/ 	.short	0x0027
        /*0122*/ 	.short	0x0138
        /*0124*/ 	.byte	0x00, 0xf5, 0x21, 0x00


	//----- nvinfo : EIATTR_KPARAM_INFO
	.align		4
.L_47:
        /*0128*/ 	.byte	0x04, 0x17
        /*012a*/ 	.short	(.L_49 - .L_48)
.L_48:
        /*012c*/ 	.word	0x00000000
        /*0130*/ 	.short	0x0026
        /*0132*/ 	.short	0x0130
        /*0134*/ 	.byte	0x00, 0xf5, 0x21, 0x00


	//----- nvinfo : EIATTR_KPARAM_INFO
	.align		4
.L_49:
        /*0138*/ 	.byte	0x04, 0x17
        /*013a*/ 	.short	(.L_51 - .L_50)
.L_50:
        /*013c*/ 	.word	0x00000000
        /*0140*/ 	.short	0x0025
        /*0142*/ 	.short	0x0128
        /*0144*/ 	.byte	0x00, 0xf5, 0x21, 0x00


	//----- nvinfo : EIATTR_KPARAM_INFO
	.align		4
.L_51:
        /*0148*/ 	.byte	0x04, 0x17
        /*014a*/ 	.short	(.L_53 - .L_52)
.L_52:
        /*014c*/ 	.word	0x00000000
        /*0150*/ 	.short	0x0024
        /*0152*/ 	.short	0x0120
        /*0154*/ 	.byte	0x00, 0xf5, 0x21, 0x00


	//----- nvinfo : EIATTR_KPARAM_INFO
	.align		4
.L_53:
        /*0158*/ 	.byte	0x04, 0x17
        /*015a*/ 	.short	(.L_55 - .L_54)
.L_54:
        /*015c*/ 	.word	0x00000000
        /*0160*/ 	.short	0x0023
        /*0162*/ 	.short	0x0118
        /*0164*/ 	.byte	0x00, 0xf5, 0x21, 0x00


	//----- nvinfo : EIATTR_KPARAM_INFO
	.align		4
.L_55:
        /*0168*/ 	.byte	0x04, 0x17
        /*016a*/ 	.short	(.L_57 - .L_56)
.L_56:
        /*016c*/ 	.word	0x00000000
        /*0170*/ 	.short	0x0022
        /*0172*/ 	.short	0x0110
        /*0174*/ 	.byte	0x00, 0xf5, 0x21, 0x00


	//----- nvinfo : EIATTR_KPARAM_INFO
	.align		4
.L_57:
        /*0178*/ 	.byte	0x04, 0x17
        /*017a*/ 	.short	(.L_59 - .L_58)
.L_58:
        /*017c*/ 	.word	0x00000000
        /*0180*/ 	.short	0x0021
        /*0182*/ 	.short	0x0108
        /*0184*/ 	.byte	0x00, 0xf5, 0x21, 0x00


	//----- nvinfo : EIATTR_KPARAM_INFO
	.align		4
.L_59:
        /*0188*/ 	.byte	0x04, 0x17
        /*018a*/ 	.short	(.L_61 - .L_60)
.L_60:
        /*018c*/ 	.word	0x00000000
        /*0190*/ 	.short	0x0020
        /*0192*/ 	.short	0x0100
        /*0194*/ 	.byte	0x00, 0xf5, 0x21, 0x00


	//----- nvinfo : EIATTR_KPARAM_INFO
	.align		4
.L_61:
        /*0198*/ 	.byte	0x04, 0x17
        /*019a*/ 	.short	(.L_63 - .L_62)
.L_62:
        /*019c*/ 	.word	0x00000000
        /*01a0*/ 	.short	0x001f
        /*01a2*/ 	.short	0x00f8
        /*01a4*/ 	.byte	0x00, 0xf5, 0x21, 0x00


	//----- nvinfo : EIATTR_KPARAM_INFO
	.align		4
.L_63:
        /*01a8*/ 	.byte	0x04, 0x17
        /*01aa*/ 	.short	(.L_65 - .L_64)
.L_64:
        /*01ac*/ 	.word	0x00000000
        /*01b0*/ 	.short	0x001e
        /*01b2*/ 	.short	0x00f0
        /*01b4*/ 	.byte	0x00, 0xf5, 0x21, 0x00


	//----- nvinfo : EIATTR_KPARAM_INFO
	.align		4
.L_65:
        /*01b8*/ 	.byte	0x04, 0x17
        /*01ba*/ 	.short	(.L_67 - .L_66)
.L_66:
        /*01bc*/ 	.word	0x00000000
        /*01c0*/ 	.short	0x001d
        /*01c2*/ 	.short	0x00e8
        /*01c4*/ 	.byte	0x00, 0xf5, 0x21, 0x00


	//----- nvinfo : EIATTR_KPARAM_INFO
	.align		4
.L_67:
        /*01c8*/ 	.byte	0x04, 0x17
        /*01ca*/ 	.short	(.L_69 - .L_68)
.L_68:
        /*01cc*/ 	.word	0x00000000
        /*01d0*/ 	.short	0x001c
        /*01d2*/ 	.short	0x00e0
        /*01d4*/ 	.byte	0x00, 0xf5, 0x21, 0x00


	//----- nvinfo : EIATTR_KPARAM_INFO
	.align		4
.L_69:
        /*01d8*/ 	.byte	0x04, 0x17
        /*01da*/ 	.short	(.L_71 - .L_70)
.L_70:
        /*01dc*/ 	.word	0x00000000
        /*01e0*/ 	.short	0x001b
        /*01e2*/ 	.short	0x00d8
        /*01e4*/ 	.byte	0x00, 0xf5, 0x21, 0x00


	//----- nvinfo : EIATTR_KPARAM_INFO
	.align		4
.L_71:
        /*01e8*/ 	.byte	0x04, 0x17
        /*01ea*/ 	.short	(.L_73 - .L_72)
.L_72:
        /*01ec*/ 	.word	0x00000000
        /*01f0*/ 	.short	0x001a
        /*01f2*/ 	.short	0x00d0
        /*01f4*/ 	.byte	0x00, 0xf5, 0x21, 0x00


	//----- nvinfo : EIATTR_KPARAM_INFO
	.align		4
.L_73:
        /*01f8*/ 	.byte	0x04, 0x17
        /*01fa*/ 	.short	(.L_75 - .L_74)
.L_74:
        /*01fc*/ 	.word	0x00000000
        /*0200*/ 	.short	0x0019
        /*0202*/ 	.short	0x00c8
        /*0204*/ 	.byte	0x00, 0xf5, 0x21, 0x00


	//----- nvinfo : EIATTR_KPARAM_INFO
	.align		4
.L_75:
        /*0208*/ 	.byte	0x04, 0x17
        /*020a*/ 	.short	(.L_77 - .L_76)
.L_76:
        /*020c*/ 	.word	0x00000000
        /*0210*/ 	.short	0x0018
        /*0212*/ 	.short	0x00c0
        /*0214*/ 	.byte	0x00, 0xf5, 0x21, 0x00


	//----- nvinfo : EIATTR_KPARAM_INFO
	.align		4
.L_77:
        /*0218*/ 	.byte	0x04, 0x17
        /*021a*/ 	.short	(.L_79 - .L_78)
.L_78:
        /*021c*/ 	.word	0x00000000
        /*0220*/ 	.short	0x0017
        /*0222*/ 	.short	0x00b8
        /*0224*/ 	.byte	0x00, 0xf5, 0x21, 0x00


	//----- nvinfo : EIATTR_KPARAM_INFO
	.align		4
.L_79:
        /*0228*/ 	.byte	0x04, 0x17
        /*022a*/ 	.short	(.L_81 - .L_80)
.L_80:
        /*022c*/ 	.word	0x00000000
        /*0230*/ 	.short	0x0016
        /*0232*/ 	.short	0x00b0
        /*0234*/ 	.byte	0x00, 0xf5, 0x21, 0x00


	//----- nvinfo : EIATTR_KPARAM_INFO
	.align		4
.L_81:
        /*0238*/ 	.byte	0x04, 0x17
        /*023a*/ 	.short	(.L_83 - .L_82)
.L_82:
        /*023c*/ 	.word	0x00000000
        /*0240*/ 	.short	0x0015
        /*0242*/ 	.short	0x00a8
        /*0244*/ 	.byte	0x00, 0xf5, 0x21, 0x00


	//----- nvinfo : EIATTR_KPARAM_INFO
	.align		4
.L_83:
        /*0248*/ 	.byte	0x04, 0x17
        /*024a*/ 	.short	(.L_85 - .L_84)
.L_84:
        /*024c*/ 	.word	0x00000000
        /*0250*/ 	.short	0x0014
        /*0252*/ 	.short	0x00a0
        /*0254*/ 	.byte	0x00, 0xf5, 0x21, 0x00


	//----- nvinfo : EIATTR_KPARAM_INFO
	.align		4
.L_85:
        /*0258*/ 	.byte	0x04, 0x17
        /*025a*/ 	.short	(.L_87 - .L_86)
.L_86:
        /*025c*/ 	.word	0x00000000
        /*0260*/ 	.short	0x0013
        /*0262*/ 	.short	0x0098
        /*0264*/ 	.byte	0x00, 0xf5, 0x21, 0x00


	//----- nvinfo : EIATTR_KPARAM_INFO
	.align		4
.L_87:
        /*0268*/ 	.byte	0x04, 0x17
        /*026a*/ 	.short	(.L_89 - .L_88)
.L_88:
        /*026c*/ 	.word	0x00000000
        /*0270*/ 	.short	0x0012
        /*0272*/ 	.short	0x0090
        /*0274*/ 	.byte	0x00, 0xf5, 0x21, 0x00


	//----- nvinfo : EIATTR_KPARAM_INFO
	.align		4
.L_89:
        /*0278*/ 	.byte	0x04, 0x17
        /*027a*/ 	.short	(.L_91 - .L_90)
.L_90:
        /*027c*/ 	.word	0x00000000
        /*0280*/ 	.short	0x0011
        /*0282*/ 	.short	0x0088
        /*0284*/ 	.byte	0x00, 0xf5, 0x21, 0x00


	//----- nvinfo : EIATTR_KPARAM_INFO
	.align		4
.L_91:
        /*0288*/ 	.byte	0x04, 0x17
        /*028a*/ 	.short	(.L_93 - .L_92)
.L_92:
        /*028c*/ 	.word	0x00000000
        /*0290*/ 	.short	0x0010
        /*0292*/ 	.short	0x0080
        /*0294*/ 	.byte	0x00, 0xf5, 0x21, 0x00


	//----- nvinfo : EIATTR_KPARAM_INFO
	.align		4
.L_93:
        /*0298*/ 	.byte	0x04, 0x17
        /*029a*/ 	.short	(.L_95 - .L_94)
.L_94:
        /*029c*/ 	.word	0x00000000
        /*02a0*/ 	.short	0x000f
        /*02a2*/ 	.short	0x0078
        /*02a4*/ 	.byte	0x00, 0xf5, 0x21, 0x00


	//----- nvinfo : EIATTR_KPARAM_INFO
	.align		4
.L_95:
        /*02a8*/ 	.byte	0x04, 0x17
        /*02aa*/ 	.short	(.L_97 - .L_96)
.L_96:
        /*02ac*/ 	.word	0x00000000
        /*02b0*/ 	.short	0x000e
        /*02b2*/ 	.short	0x0070
        /*02b4*/ 	.byte	0x00, 0xf5, 0x21, 0x00


	//----- nvinfo : EIATTR_KPARAM_INFO
	.align		4
.L_97:
        /*02b8*/ 	.byte	0x04, 0x17
        /*02ba*/ 	.short	(.L_99 - .L_98)
.L_98:
        /*02bc*/ 	.word	0x00000000
        /*02c0*/ 	.short	0x000d
        /*02c2*/ 	.short	0x0068
        /*02c4*/ 	.byte	0x00, 0xf5, 0x21, 0x00


	//----- nvinfo : EIATTR_KPARAM_INFO
	.align		4
.L_99:
        /*02c8*/ 	.byte	0x04, 0x17
        /*02ca*/ 	.short	(.L_101 - .L_100)
.L_100:
        /*02cc*/ 	.word	0x00000000
        /*02d0*/ 	.short	0x000c
        /*02d2*/ 	.short	0x0060
        /*02d4*/ 	.byte	0x00, 0xf5, 0x21, 0x00


	//----- nvinfo : EIATTR_KPARAM_INFO
	.align		4
.L_101:
        /*02d8*/ 	.byte	0x04, 0x17
        /*02da*/ 	.short	(.L_103 - .L_102)
.L_102:
        /*02dc*/ 	.word	0x00000000
        /*02e0*/ 	.short	0x000b
        /*02e2*/ 	.short	0x0058
        /*02e4*/ 	.byte	0x00, 0xf5, 0x21, 0x00


	//----- nvinfo : EIATTR_KPARAM_INFO
	.align		4
.L_103:
        /*02e8*/ 	.byte	0x04, 0x17
        /*02ea*/ 	.short	(.L_105 - .L_104)
.L_104:
        /*02ec*/ 	.word	0x00000000
        /*02f0*/ 	.short	0x000a
        /*02f2*/ 	.short	0x0050
        /*02f4*/ 	.byte	0x00, 0xf5, 0x21, 0x00


	//----- nvinfo : EIATTR_KPARAM_INFO
	.align		4
.L_105:
        /*02f8*/ 	.byte	0x04, 0x17
        /*02fa*/ 	.short	(.L_107 - .L_106)
.L_106:
        /*02fc*/ 	.word	0x00000000
        /*0300*/ 	.short	0x0009
        /*0302*/ 	.short	0x0048
        /*0304*/ 	.byte	0x00, 0xf5, 0x21, 0x00


	//----- nvinfo : EIATTR_KPARAM_INFO
	.align		4
.L_107:
        /*0308*/ 	.byte	0x04, 0x17
        /*030a*/ 	.short	(.L_109 - .L_108)
.L_108:
        /*030c*/ 	.word	0x00000000
        /*0310*/ 	.short	0x0008
        /*0312*/ 	.short	0x0040
        /*0314*/ 	.byte	0x00, 0xf5, 0x21, 0x00


	//----- nvinfo : EIATTR_KPARAM_INFO
	.align		4
.L_109:
        /*0318*/ 	.byte	0x04, 0x17
        /*031a*/ 	.short	(.L_111 - .L_110)
.L_110:
        /*031c*/ 	.word	0x00000000
        /*0320*/ 	.short	0x0007
        /*0322*/ 	.short	0x0038
        /*0324*/ 	.byte	0x00, 0xf5, 0x21, 0x00


	//----- nvinfo : EIATTR_KPARAM_INFO
	.align		4
.L_111:
        /*0328*/ 	.byte	0x04, 0x17
        /*032a*/ 	.short	(.L_113 - .L_112)
.L_112:
        /*032c*/ 	.word	0x00000000
        /*0330*/ 	.short	0x0006
        /*0332*/ 	.short	0x0030
        /*0334*/ 	.byte	0x00, 0xf5, 0x21, 0x00


	//----- nvinfo : EIATTR_KPARAM_INFO
	.align		4
.L_113:
        /*0338*/ 	.byte	0x04, 0x17
        /*033a*/ 	.short	(.L_115 - .L_114)
.L_114:
        /*033c*/ 	.word	0x00000000
        /*0340*/ 	.short	0x0005
        /*0342*/ 	.short	0x0028
        /*0344*/ 	.byte	0x00, 0xf5, 0x21, 0x00


	//----- nvinfo : EIATTR_KPARAM_INFO
	.align		4
.L_115:
        /*0348*/ 	.byte	0x04, 0x17
        /*034a*/ 	.short	(.L_117 - .L_116)
.L_116:
        /*034c*/ 	.word	0x00000000
        /*0350*/ 	.short	0x0004
        /*0352*/ 	.short	0x0020
        /*0354*/ 	.byte	0x00, 0xf5, 0x21, 0x00


	//----- nvinfo : EIATTR_KPARAM_INFO
	.align		4
.L_117:
        /*0358*/ 	.byte	0x04, 0x17
        /*035a*/ 	.short	(.L_119 - .L_118)
.L_118:
        /*035c*/ 	.word	0x00000000
        /*0360*/ 	.short	0x0003
        /*0362*/ 	.short	0x0018
        /*0364*/ 	.byte	0x00, 0xf5, 0x21, 0x00


	//----- nvinfo : EIATTR_KPARAM_INFO
	.align		4
.L_119:
        /*0368*/ 	.byte	0x04, 0x17
        /*036a*/ 	.short	(.L_121 - .L_120)
.L_120:
        /*036c*/ 	.word	0x00000000
        /*0370*/ 	.short	0x0002
        /*0372*/ 	.short	0x0010
        /*0374*/ 	.byte	0x00, 0xf5, 0x21, 0x00


	//----- nvinfo : EIATTR_KPARAM_INFO
	.align		4
.L_121:
        /*0378*/ 	.byte	0x04, 0x17
        /*037a*/ 	.short	(.L_123 - .L_122)
.L_122:
        /*037c*/ 	.word	0x00000000
        /*0380*/ 	.short	0x0001
        /*0382*/ 	.short	0x0008
        /*0384*/ 	.byte	0x00, 0xf5, 0x21, 0x00


	//----- nvinfo : EIATTR_KPARAM_INFO
	.align		4
.L_123:
        /*0388*/ 	.byte	0x04, 0x17
        /*038a*/ 	.short	(.L_125 - .L_124)
.L_124:
        /*038c*/ 	.word	0x00000000
        /*0390*/ 	.short	0x0000
        /*0392*/ 	.short	0x0000
        /*0394*/ 	.byte	0x00, 0xf5, 0x21, 0x00


	//----- nvinfo : EIATTR_SPARSE_MMA_MASK
	.align		4
.L_125:
        /*0398*/ 	.byte	0x03, 0x50
        /*039a*/ 	.short	0x0000


	//----- nvinfo : EIATTR_MAXREG_COUNT
	.align		4
        /*039c*/ 	.byte	0x03, 0x1b
        /*039e*/ 	.short	0x00ff


	//----- nvinfo : EIATTR_MERCURY_ISA_VERSION
	.align		4
        /*03a0*/ 	.byte	0x03, 0x5f
        /*03a2*/ 	.short	0x0101


	//----- nvinfo : EIATTR_VRC_CTA_INIT_COUNT
	.align		4
        /*03a4*/ 	.byte	0x02, 0x4a
	.zero		1
	.zero		1


	//----- nvinfo : EIATTR_EXIT_INSTR_OFFSETS
	.align		4
        /*03a8*/ 	.byte	0x04, 0x1c
        /*03aa*/ 	.short	(.L_127 - .L_126)


	//   ....[0]....
.L_126:
        /*03ac*/ 	.word	0x00000180


	//   ....[1]....
        /*03b0*/ 	.word	0x00004c50


	//   ....[2]....
        /*03b4*/ 	.word	0x00004cf0


	//----- nvinfo : EIATTR_CRS_STACK_SIZE
	.align		4
.L_127:
        /*03b8*/ 	.byte	0x04, 0x1e
        /*03ba*/ 	.short	(.L_129 - .L_128)
.L_128:
        /*03bc*/ 	.word	0x00000000


	//----- nvinfo : EIATTR_CBANK_PARAM_SIZE
	.align		4
.L_129:
        /*03c0*/ 	.byte	0x03, 0x19
        /*03c2*/ 	.short	0x01a8


	//----- nvinfo : EIATTR_PARAM_CBANK
	.align		4
        /*03c4*/ 	.byte	0x04, 0x0a
        /*03c6*/ 	.short	(.L_131 - .L_130)
	.align		4
.L_130:
        /*03c8*/ 	.word	index@(.nv.constant0._Z12velocity_adjPfS_S_S_S_S_S_S_S_S_S_S_S_S_S_S_S_S_S_S_S_S_S_S_S_S_S_S_S_S_S_S_S_S_S_S_S_S_S_S_S_S_S_S_S_S_S_S_S_iiiffffi)
        /*03cc*/ 	.short	0x0380
        /*03ce*/ 	.short	0x01a8


	//----- nvinfo : EIATTR_SW_WAR
	.align		4
.L_131:
        /*03d0*/ 	.byte	0x04, 0x36
        /*03d2*/ 	.short	(.L_133 - .L_132)
.L_132:
        /*03d4*/ 	.word	0x00000008
.L_133:


//--------------------- .nv.callgraph             --------------------------
	.section	.nv.callgraph,"",@"SHT_CUDA_CALLGRAPH"
	.align	4
	.sectionentsize	8
	.align		4
        /*0000*/ 	.word	0x00000000
	.align		4
        /*0004*/ 	.word	0xffffffff
	.align		4
        /*0008*/ 	.word	0x00000000
	.align		4
        /*000c*/ 	.word	0xfffffffe
	.align		4
        /*0010*/ 	.word	0x00000000
	.align		4
        /*0014*/ 	.word	0xfffffffd
	.align		4
        /*0018*/ 	.word	0x00000000
	.align		4
        /*001c*/ 	.word	0xfffffffc


//--------------------- .text._Z12velocity_adjPfS_S_S_S_S_S_S_S_S_S_S_S_S_S_S_S_S_S_S_S_S_S_S_S_S_S_S_S_S_S_S_S_S_S_S_S_S_S_S_S_S_S_S_S_S_S_S_S_iiiffffi --------------------------
	.section	.text._Z12velocity_adjPfS_S_S_S_S_S_S_S_S_S_S_S_S_S_S_S_S_S_S_S_S_S_S_S_S_S_S_S_S_S_S_S_S_S_S_S_S_S_S_S_S_S_S_S_S_S_S_S_iiiffffi,"ax",@progbits
	.align	128
        .global         _Z12velocity_adjPfS_S_S_S_S_S_S_S_S_S_S_S_S_S_S_S_S_S_S_S_S_S_S_S_S_S_S_S_S_S_S_S_S_S_S_S_S_S_S_S_S_S_S_S_S_S_S_S_iiiffffi
        .type           _Z12velocity_adjPfS_S_S_S_S_S_S_S_S_S_S_S_S_S_S_S_S_S_S_S_S_S_S_S_S_S_S_S_S_S_S_S_S_S_S_S_S_S_S_S_S_S_S_S_S_S_S_S_iiiffffi,@function
        .size           _Z12velocity_adjPfS_S_S_S_S_S_S_S_S_S_S_S_S_S_S_S_S_S_S_S_S_S_S_S_S_S_S_S_S_S_S_S_S_S_S_S_S_S_S_S_S_S_S_S_S_S_S_S_iiiffffi,(.L_x_100 - _Z12velocity_adjPfS_S_S_S_S_S_S_S_S_S_S_S_S_S_S_S_S_S_S_S_S_S_S_S_S_S_S_S_S_S_S_S_S_S_S_S_S_S_S_S_S_S_S_S_S_S_S_S_iiiffffi)
        .other          _Z12velocity_adjPfS_S_S_S_S_S_S_S_S_S_S_S_S_S_S_S_S_S_S_S_S_S_S_S_S_S_S_S_S_S_S_S_S_S_S_S_S_S_S_S_S_S_S_S_S_S_S_S_iiiffffi,@"STO_CUDA_ENTRY STV_DEFAULT"
_Z12velocity_adjPfS_S_S_S_S_S_S_S_S_S_S_S_S_S_S_S_S_S_S_S_S_S_S_S_S_S_S_S_S_S_S_S_S_S_S_S_S_S_S_S_S_S_S_S_S_S_S_S_iiiffffi:
.text._Z12velocity_adjPfS_S_S_S_S_S_S_S_S_S_S_S_S_S_S_S_S_S_S_S_S_S_S_S_S_S_S_S_S_S_S_S_S_S_S_S_S_S_S_S_S_S_S_S_S_S_S_S_iiiffffi:
[----:B------:R-:W-:Y:S01]  /*0000*/  LDC R1, c[0x0][0x37c] ;  /* 0x0000df00ff017b82 */ /* 0x000fe20000000800 */
[----:B------:R-:W0:Y:S07]  /*0010*/  S2R R0, SR_TID.Z ;  /* 0x0000000000007919 */ /* 0x000e2e0000002300 */
[----:B------:R-:W1:Y:S01]  /*0020*/  LDC R6, c[0x0][0x360] ;  /* 0x0000d800ff067b82 */ /* 0x000e620000000800 */
[----:B------:R-:W1:Y:S01]  /*0030*/  S2R R3, SR_TID.X ;  /* 0x0000000000037919 */ /* 0x000e620000002100 */
[----:B------:R-:W2:Y:S06]  /*0040*/  S2R R2, SR_TID.Y ;  /* 0x0000000000027919 */ /* 0x000eac0000002200 */
[----:B------:R-:W2:Y:S08]  /*0050*/  LDC R7, c[0x0][0x364] ;  /* 0x0000d900ff077b82 */ /* 0x000eb00000000800 */
[----:B------:R-:W0:Y:S08]  /*0060*/  S2UR UR5, SR_CTAID.Z ;  /* 0x00000000000579c3 */ /* 0x000e300000002700 */
[----:B------:R-:W0:Y:S08]  /*0070*/  LDC R5, c[0x0][0x368] ;  /* 0x0000da00ff057b82 */ /* 0x000e300000000800 */
[----:B------:R-:W3:Y:S08]  /*0080*/  LDC.64 R20, c[0x0][0x508] ;  /* 0x00014200ff147b82 */ /* 0x000ef00000000a00 */
[----:B------:R-:W1:Y:S01]  /*0090*/  S2UR UR4, SR_CTAID.X ;  /* 0x00000000000479c3 */ /* 0x000e620000002500 */
[----:B0-----:R-:W-:-:S07]  /*00a0*/  IMAD R5, R5, UR5, R0 ;  /* 0x0000000505057c24 */ /* 0x001fce000f8e0200 */
[----:B------:R-:W2:Y:S01]  /*00b0*/  S2UR UR5, SR_CTAID.Y ;  /* 0x00000000000579c3 */ /* 0x000ea20000002600 */
[----:B---3--:R-:W-:-:S04]  /*00c0*/  IADD3 R0, PT, PT, R20, -0x3, RZ ;  /* 0xfffffffd14007810 */ /* 0x008fc80007ffe0ff */
[----:B------:R-:W-:Y:S01]  /*00d0*/  ISETP.GT.AND P0, PT, R5, R0, PT ;  /* 0x000000000500720c */ /* 0x000fe20003f04270 */
[----:B-1----:R-:W-:-:S03]  /*00e0*/  IMAD R6, R6, UR4, R3 ;  /* 0x0000000406067c24 */ /* 0x002fc6000f8e0203 */
[----:B------:R-:W-:Y:S01]  /*00f0*/  ISETP.LT.U32.OR P0, PT, R5, 0x2, P0 ;  /* 0x000000020500780c */ /* 0x000fe20000701470 */
[----:B------:R-:W0:Y:S03]  /*0100*/  LDCU UR4, c[0x0][0x510] ;  /* 0x0000a200ff0477ac */ /* 0x000e260008000800 */
[----:B------:R-:W-:Y:S01]  /*0110*/  ISETP.LT.OR P0, PT, R6, 0x2, P0 ;  /* 0x000000020600780c */ /* 0x000fe20000701670 */
[----:B--2---:R-:W-:-:S12]  /*0120*/  IMAD R7, R7, UR5, R2 ;  /* 0x0000000507077c24 */ /* 0x004fd8000f8e0202 */
[----:B------:R-:W-:Y:S01]  /*0130*/  @!P0 IADD3 R3, PT, PT, R21, -0x3, RZ ;  /* 0xfffffffd15038810 */ /* 0x000fe20007ffe0ff */
[----:B0-----:R-:W-:-:S03]  /*0140*/  UIADD3 UR4, UPT, UPT, UR4, -0x3, URZ ;  /* 0xfffffffd04047890 */ /* 0x001fc6000fffe0ff */
[----:B------:R-:W-:-:S04]  /*0150*/  ISETP.LE.AND P0, PT, R6, R3, !P0 ;  /* 0x000000030600720c */ /* 0x000fc80004703270 */
[----:B------:R-:W-:-:S04]  /*0160*/  ISETP.LT.U32.OR P0, PT, R7, 0x2, !P0 ;  /* 0x000000020700780c */ /* 0x000fc80004701470 */
[----:B------:R-:W-:-:S13]  /*0170*/  ISETP.GT.OR P0, PT, R7, UR4, P0 ;  /* 0x0000000407007c0c */ /* 0x000fda0008704670 */
[----:B------:R-:W-:Y:S05]  /*0180*/  @P0 EXIT ;  /* 0x000000000000094d */ /* 0x000fea0003800000 */
[----:B------:R-:W0:Y:S01]  /*0190*/  LDC.64 R22, c[0x0][0x430] ;  /* 0x00010c00ff167b82 */ /* 0x000e220000000a00 */
[----:B------:R-:W-:Y:S01]  /*01a0*/  IMAD R9, R7, R21, R6 ;  /* 0x0000001507097224 */ /* 0x000fe200078e0206 */
[----:B------:R-:W1:Y:S03]  /*01b0*/  LDCU.64 UR6, c[0x0][0x358] ;  /* 0x00006b00ff0677ac */ /* 0x000e660008000a00 */
[----:B------:R-:W-:-:S03]  /*01c0*/  IMAD R9, R9, R20, R5 ;  /* 0x0000001409097224 */ /* 0x000fc600078e0205 */
[----:B------:R-:W2:Y:S02]  /*01d0*/  LDC.64 R14, c[0x0][0x458] ;  /* 0x00011600ff0e7b82 */ /* 0x000ea40000000a00 */
[CC--:B------:R-:W-:Y:S02]  /*01e0*/  IADD3 R12, PT, PT, R9.reuse, R20.reuse, RZ ;  /* 0x00000014090c7210 */ /* 0x0c0fe40007ffe0ff */
[----:B------:R-:W-:-:S04]  /*01f0*/  IADD3 R8, PT, PT, R9, -R20, RZ ;  /* 0x8000001409087210 */ /* 0x000fc80007ffe0ff */
[----:B------:R-:W3:Y:S01]  /*0200*/  LDC.64 R16, c[0x0][0x460] ;  /* 0x00011800ff107b82 */ /* 0x000ee20000000a00 */
[----:B0-----:R-:W-:-:S07]  /*0210*/  IMAD.WIDE R2, R12, 0x4, R22 ;  /* 0x000000040c027825 */ /* 0x001fce00078e0216 */
[----:B------:R-:W0:Y:S01]  /*0220*/  LDC.64 R18, c[0x0][0x470] ;  /* 0x00011c00ff127b82 */ /* 0x000e220000000a00 */
[----:B------:R-:W-:-:S04]  /*0230*/  IMAD.WIDE R10, R9, 0x4, R22 ;  /* 0x00000004090a7825 */ /* 0x000fc800078e0216 */
[----:B------:R-:W-:Y:S01]  /*0240*/  IMAD.WIDE R20, R20, 0x4, R2 ;  /* 0x0000000414147825 */ /* 0x000fe200078e0202 */
[----:B-1----:R-:W4:Y:S02]  /*0250*/  LDG.E R13, desc[UR6][R10.64] ;  /* 0x000000060a0d7981 */ /* 0x002f24000c1e1900 */
[----:B------:R-:W1:Y:S01]  /*0260*/  LDC R25, c[0x0][0x51c] ;  /* 0x00014700ff197b82 */ /* 0x000e620000000800 */
[----:B------:R-:W-:Y:S01]  /*0270*/  IMAD.WIDE R22, R8, 0x4, R22 ;  /* 0x0000000408167825 */ /* 0x000fe200078e0216 */
[----:B------:R1:W4:Y:S04]  /*0280*/  LDG.E R2, desc[UR6][R2.64] ;  /* 0x0000000602027981 */ /* 0x000328000c1e1900 */
[----:B------:R-:W4:Y:S04]  /*0290*/  LDG.E R20, desc[UR6][R20.64] ;  /* 0x0000000614147981 */ /* 0x000f28000c1e1900 */
[----:B------:R-:W4:Y:S01]  /*02a0*/  LDG.E R23, desc[UR6][R22.64] ;  /* 0x0000000616177981 */ /* 0x000f22000c1e1900 */
[----:B--2---:R-:W-:-:S04]  /*02b0*/  IMAD.WIDE R14, R9, 0x4, R14 ;  /* 0x00000004090e7825 */ /* 0x004fc800078e020e */
[C---:B---3--:R-:W-:Y:S01]  /*02c0*/  IMAD.WIDE R16, R9.reuse, 0x4, R16 ;  /* 0x0000000409107825 */ /* 0x048fe200078e0210 */
[----:B------:R2:W5:Y:S03]  /*02d0*/  LDG.E R10, desc[UR6][R14.64] ;  /* 0x000000060e0a7981 */ /* 0x000566000c1e1900 */
[----:B0-----:R-:W-:Y:S01]  /*02e0*/  IMAD.WIDE R18, R9, 0x4, R18 ;  /* 0x0000000409127825 */ /* 0x001fe200078e0212 */
[----:B------:R2:W5:Y:S04]  /*02f0*/  LDG.E R0, desc[UR6][R16.64] ;  /* 0x0000000610007981 */ /* 0x000568000c1e1900 */
[----:B------:R2:W5:Y:S01]  /*0300*/  LDG.E R11, desc[UR6][R18.64] ;  /* 0x00000006120b7981 */ /* 0x000562000c1e1900 */
[----:B-1----:R-:W0:Y:S01]  /*0310*/  MUFU.RCP R4, R25 ;  /* 0x0000001900047308 */ /* 0x002e220000001000 */
[----:B------:R-:W-:Y:S01]  /*0320*/  BSSY.RECONVERGENT B2, `(.L_x_0) ;  /* 0x0000011000027945 */ /* 0x000fe20003800200 */
[----:B0-----:R-:W-:-:S04]  /*0330*/  FFMA R3, R4, -R25, 1 ;  /* 0x3f80000004037423 */ /* 0x001fc80000000819 */
[----:B------:R-:W-:Y:S01]  /*0340*/  FFMA R3, R4, R3, R4 ;  /* 0x0000000304037223 */ /* 0x000fe20000000004 */
[----:B----4-:R-:W-:-:S04]  /*0350*/  FADD R2, R2, -R13 ;  /* 0x8000000d02027221 */ /* 0x010fc80000000000 */
[----:B------:R-:W-:Y:S01]  /*0360*/  FMUL R2, R2, 1.125 ;  /* 0x3f90000002027820 */ /* 0x000fe20000400000 */
[----:B------:R-:W-:-:S04]  /*0370*/  FADD R23, R20, -R23 ;  /* 0x8000001714177221 */ /* 0x000fc80000000000 */
[----:B------:R-:W-:-:S04]  /*0380*/  FFMA R2, R23, 0.041666667908430099487, -R2 ;  /* 0x3d2aaaab17027823 */ /* 0x000fc80000000802 */
[----:B------:R-:W0:Y:S01]  /*0390*/  FCHK P0, R2, R25 ;  /* 0x0000001902007302 */ /* 0x000e220000000000 */
[----:B------:R-:W-:-:S04]  /*03a0*/  FFMA R28, R2, R3, RZ ;  /* 0x00000003021c7223 */ /* 0x000fc800000000ff */
[----:B------:R-:W-:-:S04]  /*03b0*/  FFMA R4, R28, -R25, R2 ;  /* 0x800000191c047223 */ /* 0x000fc80000000002 */
[----:B------:R-:W-:Y:S01]  /*03c0*/  FFMA R28, R3, R4, R28 ;  /* 0x00000004031c7223 */ /* 0x000fe2000000001c */
[----:B0-2---:R-:W-:Y:S06]  /*03d0*/  @!P0 BRA `(.L_x_1) ;  /* 0x0000000000148947 */ /* 0x005fec0003800000 */
[----:B------:R-:W0:Y:S01]  /*03e0*/  LDCU UR4, c[0x0][0x51c] ;  /* 0x0000a380ff0477ac */ /* 0x000e220008000800 */
[----:B------:R-:W-:Y:S02]  /*03f0*/  MOV R4, 0x420 ;  /* 0x0000042000047802 */ /* 0x000fe40000000f00 */
[----:B0-----:R-:W-:-:S07]  /*0400*/  MOV R3, UR4 ;  /* 0x0000000400037c02 */ /* 0x001fce0008000f00 */
[----:B-----5:R-:W-:Y:S05]  /*0410*/  CALL.REL.NOINC `($__internal_1_$__cuda_sm3x_div_rn_noftz_f32_slowpath) ;  /* 0x0000004c00d07944 */ /* 0x020fea0003c00000 */
[----:B------:R-:W-:-:S07]  /*0420*/  MOV R28, R2 ;  /* 0x00000002001c7202 */ /* 0x000fce0000000f00 */
.L_x_1:
[----:B------:R-:W-:Y:S05]  /*0430*/  BSYNC.RECONVERGENT B2 ;  /* 0x0000000000027941 */ /* 0x000fea0003800200 */
.L_x_0:
[----:B------:R-:W0:Y:S08]  /*0440*/  LDC.64 R16, c[0x0][0x398] ;  /* 0x0000e600ff107b82 */ /* 0x000e300000000a00 */
[----:B------:R-:W1:Y:S08]  /*0450*/  LDC R15, c[0x0][0x508] ;  /* 0x00014200ff0f7b82 */ /* 0x000e700000000800 */
[----:B------:R-:W2:Y:S01]  /*0460*/  LDC R19, c[0x0][0x51c] ;  /* 0x00014700ff137b82 */ /* 0x000ea20000000800 */
[----:B0-----:R-:W-:-:S04]  /*0470*/  IMAD.WIDE R2, R12, 0x4, R16 ;  /* 0x000000040c027825 */ /* 0x001fc800078e0210 */
[----:B------:R-:W-:-:S04]  /*0480*/  IMAD.WIDE R46, R9, 0x4, R16 ;  /* 0x00000004092e7825 */ /* 0x000fc800078e0210 */
[----:B------:R-:W-:Y:S01]  /*0490*/  IMAD.WIDE R16, R8, 0x4, R16 ;  /* 0x0000000408107825 */ /* 0x000fe200078e0210 */
[----:B------:R-:W3:Y:S03]  /*04a0*/  LDG.E R13, desc[UR6][R46.64] ;  /* 0x000000062e0d7981 */ /* 0x000ee6000c1e1900 */
[----:B-1----:R-:W-:Y:S02]  /*04b0*/  IMAD.WIDE R14, R15, 0x4, R2 ;  /* 0x000000040f0e7825 */ /* 0x002fe400078e0202 */
[----:B------:R-:W3:Y:S04]  /*04c0*/  LDG.E R2, desc[UR6][R2.64] ;  /* 0x0000000602027981 */ /* 0x000ee8000c1e1900 */
[----:B------:R-:W4:Y:S04]  /*04d0*/  LDG.E R17, desc[UR6][R16.64] ;  /* 0x0000000610117981 */ /* 0x000f28000c1e1900 */
[----:B------:R-:W4:Y:S01]  /*04e0*/  LDG.E R14, desc[UR6][R14.64] ;  /* 0x000000060e0e7981 */ /* 0x000f22000c1e1900 */
[----:B--2---:R-:W0:Y:S01]  /*04f0*/  MUFU.RCP R18, R19 ;  /* 0x0000001300127308 */ /* 0x004e220000001000 */
[----:B------:R-:W-:Y:S01]  /*0500*/  BSSY.RECONVERGENT B2, `(.L_x_2) ;  /* 0x0000012000027945 */ /* 0x000fe20003800200 */
[----:B0-----:R-:W-:-:S04]  /*0510*/  FFMA R27, R18, -R19, 1 ;  /* 0x3f800000121b7423 */ /* 0x001fc80000000813 */
[----:B------:R-:W-:Y:S01]  /*0520*/  FFMA R27, R18, R27, R18 ;  /* 0x0000001b121b7223 */ /* 0x000fe20000000012 */
[----:B---3--:R-:W-:-:S04]  /*0530*/  FADD R13, R2, -R13 ;  /* 0x8000000d020d7221 */ /* 0x008fc80000000000 */
[----:B------:R-:W-:Y:S01]  /*0540*/  FMUL R13, R13, 1.125 ;  /* 0x3f9000000d0d7820 */ /* 0x000fe20000400000 */
[----:B----4-:R-:W-:-:S04]  /*0550*/  FADD R4, R14, -R17 ;  /* 0x800000110e047221 */ /* 0x010fc80000000000 */
[----:B------:R-:W-:-:S04]  /*0560*/  FFMA R4, R4, 0.041666667908430099487, -R13 ;  /* 0x3d2aaaab04047823 */ /* 0x000fc8000000080d */
[----:B------:R-:W0:Y:S01]  /*0570*/  FCHK P0, R4, R19 ;  /* 0x0000001304007302 */ /* 0x000e220000000000 */
[----:B------:R-:W-:-:S04]  /*0580*/  FFMA R3, R27, R4, RZ ;  /* 0x000000041b037223 */ /* 0x000fc800000000ff */
[----:B------:R-:W-:-:S04]  /*0590*/  FFMA R2, R3, -R19, R4 ;  /* 0x8000001303027223 */ /* 0x000fc80000000004 */
[----:B------:R-:W-:Y:S01]  /*05a0*/  FFMA R27, R27, R2, R3 ;  /* 0x000000021b1b7223 */ /* 0x000fe20000000003 */
[----:B0-----:R-:W-:Y:S06]  /*05b0*/  @!P0 BRA `(.L_x_3) ;  /* 0x0000000000188947 */ /* 0x001fec0003800000 */
[----:B------:R-:W0:Y:S01]  /*05c0*/  LDCU UR4, c[0x0][0x51c] ;  /* 0x0000a380ff0477ac */ /* 0x000e220008000800 */
[----:B------:R-:W-:Y:S02]  /*05d0*/  MOV R2, R4 ;  /* 0x0000000400027202 */ /* 0x000fe40000000f00 */
[----:B------:R-:W-:Y:S02]  /*05e0*/  MOV R4, 0x610 ;  /* 0x0000061000047802 */ /* 0x000fe40000000f00 */
[----:B0-----:R-:W-:-:S07]  /*05f0*/  MOV R3, UR4 ;  /* 0x0000000400037c02 */ /* 0x001fce0008000f00 */
[----:B-----5:R-:W-:Y:S05]  /*0600*/  CALL.REL.NOINC `($__internal_1_$__cuda_sm3x_div_rn_noftz_f32_slowpath) ;  /* 0x0000004c00547944 */ /* 0x020fea0003c00000 */
[----:B------:R-:W-:-:S07]  /*0610*/  MOV R27, R2 ;  /* 0x00000002001b7202 */ /* 0x000fce0000000f00 */
.L_x_3:
[----:B------:R-:W-:Y:S05]  /*0620*/  BSYNC.RECONVERGENT B2 ;  /* 0x0000000000027941 */ /* 0x000fea0003800200 */
.L_x_2:
        /* <DEDUP_REMOVED lines=30> */
.L_x_5:
[----:B------:R-:W-:Y:S05]  /*0810*/  BSYNC.RECONVERGENT B2 ;  /* 0x0000000000027941 */ /* 0x000fea0003800200 */
.L_x_4:
        /* <DEDUP_REMOVED lines=30> */
.L_x_7:
[----:B------:R-:W-:Y:S05]  /*0a00*/  BSYNC.RECONVERGENT B2 ;  /* 0x0000000000027941 */ /* 0x000fea0003800200 */
.L_x_6:
[----:B------:R-:W0:Y:S08]  /*0a10*/  LDC.64 R12, c[0x0][0x428] ;  /* 0x00010a00ff0c7b82 */ /* 0x000e300000000a00 */
[----:B------:R-:W1:Y:S01]  /*0a20*/  LDC R17, c[0x0][0x518] ;  /* 0x00014600ff117b82 */ /* 0x000e620000000800 */
[----:B0-----:R-:W-:-:S05]  /*0a30*/  IMAD.WIDE R12, R9, 0x4, R12 ;  /* 0x00000004090c7825 */ /* 0x001fca00078e020c */
[----:B------:R-:W2:Y:S04]  /*0a40*/  LDG.E R2, desc[UR6][R12.64] ;  /* 0x000000060c027981 */ /* 0x000ea8000c1e1900 */
[----:B------:R-:W2:Y:S04]  /*0a50*/  LDG.E R3, desc[UR6][R12.64+-0x4] ;  /* 0xfffffc060c037981 */ /* 0x000ea8000c1e1900 */
[----:B------:R-:W3:Y:S04]  /*0a60*/  LDG.E R4, desc[UR6][R12.64+0x4] ;  /* 0x000004060c047981 */ /* 0x000ee8000c1e1900 */
[----:B------:R-:W3:Y:S01]  /*0a70*/  LDG.E R15, desc[UR6][R12.64+-0x8] ;  /* 0xfffff8060c0f7981 */ /* 0x000ee2000c1e1900 */
[----:B-1----:R-:W0:Y:S01]  /*0a80*/  MUFU.RCP R14, R17 ;  /* 0x00000011000e7308 */ /* 0x002e220000001000 */
[----:B------:R-:W-:Y:S01]  /*0a90*/  BSSY.RECONVERGENT B2, `(.L_x_8) ;  /* 0x0000011000027945 */ /* 0x000fe20003800200 */
[----:B--2---:R-:W-:Y:S01]  /*0aa0*/  FADD R2, R2, -R3 ;  /* 0x8000000302027221 */ /* 0x004fe20000000000 */
[----:B0-----:R-:W-:-:S03]  /*0ab0*/  FFMA R3, R14, -R17, 1 ;  /* 0x3f8000000e037423 */ /* 0x001fc60000000811 */
[----:B------:R-:W-:Y:S01]  /*0ac0*/  FMUL R2, R2, 1.125 ;  /* 0x3f90000002027820 */ /* 0x000fe20000400000 */
[----:B------:R-:W-:Y:S01]  /*0ad0*/  FFMA R3, R14, R3, R14 ;  /* 0x000000030e037223 */ /* 0x000fe2000000000e */
[----:B---3--:R-:W-:-:S04]  /*0ae0*/  FADD R15, R4, -R15 ;  /* 0x8000000f040f7221 */ /* 0x008fc80000000000 */
[----:B------:R-:W-:-:S04]  /*0af0*/  FFMA R2, R15, 0.041666667908430099487, -R2 ;  /* 0x3d2aaaab0f027823 */ /* 0x000fc80000000802 */
[----:B------:R-:W0:Y:S01]  /*0b00*/  FCHK P0, R2, R17 ;  /* 0x0000001102007302 */ /* 0x000e220000000000 */
[----:B------:R-:W-:-:S04]  /*0b10*/  FFMA R24, R2, R3, RZ ;  /* 0x0000000302187223 */ /* 0x000fc800000000ff */
[----:B------:R-:W-:-:S04]  /*0b20*/  FFMA R4, R24, -R17, R2 ;  /* 0x8000001118047223 */ /* 0x000fc80000000002 */
[----:B------:R-:W-:Y:S01]  /*0b30*/  FFMA R24, R3, R4, R24 ;  /* 0x0000000403187223 */ /* 0x000fe20000000018 */
[----:B0-----:R-:W-:Y:S06]  /*0b40*/  @!P0 BRA `(.L_x_9) ;  /* 0x0000000000148947 */ /* 0x001fec0003800000 */
[----:B------:R-:W0:Y:S01]  /*0b50*/  LDCU UR4, c[0x0][0x518] ;  /* 0x0000a300ff0477ac */ /* 0x000e220008000800 */
[----:B------:R-:W-:Y:S02]  /*0b60*/  MOV R4, 0xb90 ;  /* 0x00000b9000047802 */ /* 0x000fe40000000f00 */
[----:B0-----:R-:W-:-:S07]  /*0b70*/  MOV R3, UR4 ;  /* 0x0000000400037c02 */ /* 0x001fce0008000f00 */
[----:B-----5:R-:W-:Y:S05]  /*0b80*/  CALL.REL.NOINC `($__internal_1_$__cuda_sm3x_div_rn_noftz_f32_slowpath) ;  /* 0x0000004400f47944 */ /* 0x020fea0003c00000 */
[----:B------:R-:W-:-:S07]  /*0b90*/  MOV R24, R2 ;  /* 0x0000000200187202 */ /* 0x000fce0000000f00 */
.L_x_9:
[----:B------:R-:W-:Y:S05]  /*0ba0*/  BSYNC.RECONVERGENT B2 ;  /* 0x0000000000027941 */ /* 0x000fea0003800200 */
.L_x_8:
[----:B------:R-:W0:Y:S08]  /*0bb0*/  LDC.64 R20, c[0x0][0x3a8] ;  /* 0x0000ea00ff147b82 */ /* 0x000e300000000a00 */
[----:B------:R-:W1:Y:S08]  /*0bc0*/  LDC R15, c[0x0][0x518] ;  /* 0x00014600ff0f7b82 */ /* 0x000e700000000800 */
[----:B------:R-:W2:Y:S01]  /*0bd0*/  LDC R14, c[0x0][0x508] ;  /* 0x00014200ff0e7b82 */ /* 0x000ea20000000800 */
[----:B0-----:R-:W-:-:S05]  /*0be0*/  IMAD.WIDE R20, R9, 0x4, R20 ;  /* 0x0000000409147825 */ /* 0x001fca00078e0214 */
[----:B------:R-:W3:Y:S04]  /*0bf0*/  LDG.E R2, desc[UR6][R20.64] ;  /* 0x0000000614027981 */ /* 0x000ee8000c1e1900 */
[----:B------:R-:W3:Y:S04]  /*0c00*/  LDG.E R3, desc[UR6][R20.64+-0x4] ;  /* 0xfffffc0614037981 */ /* 0x000ee8000c1e1900 */
[----:B------:R-:W4:Y:S04]  /*0c10*/  LDG.E R4, desc[UR6][R20.64+0x4] ;  /* 0x0000040614047981 */ /* 0x000f28000c1e1900 */
[----:B------:R-:W4:Y:S01]  /*0c20*/  LDG.E R13, desc[UR6][R20.64+-0x8] ;  /* 0xfffff806140d7981 */ /* 0x000f22000c1e1900 */
[----:B-1----:R-:W0:Y:S01]  /*0c30*/  MUFU.RCP R12, R15 ;  /* 0x0000000f000c7308 */ /* 0x002e220000001000 */
[----:B------:R-:W-:Y:S01]  /*0c40*/  BSSY.RECONVERGENT B2, `(.L_x_10) ;  /* 0x0000012000027945 */ /* 0x000fe20003800200 */
[----:B0-----:R-:W-:-:S04]  /*0c50*/  FFMA R25, R12, -R15, 1 ;  /* 0x3f8000000c197423 */ /* 0x001fc8000000080f */
[----:B------:R-:W-:Y:S01]  /*0c60*/  FFMA R25, R12, R25, R12 ;  /* 0x000000190c197223 */ /* 0x000fe2000000000c */
[----:B--2---:R-:W-:Y:S01]  /*0c70*/  SHF.L.U32 R12, R14, 0x1, RZ ;  /* 0x000000010e0c7819 */ /* 0x004fe200000006ff */
        /* <DEDUP_REMOVED lines=14> */
.L_x_11:
[----:B------:R-:W-:Y:S05]  /*0d60*/  BSYNC.RECONVERGENT B2 ;  /* 0x0000000000027941 */ /* 0x000fea0003800200 */
.L_x_10:
[----:B------:R-:W0:Y:S08]  /*0d70*/  LDC.64 R14, c[0x0][0x508] ;  /* 0x00014200ff0e7b82 */ /* 0x000e300000000a00 */
[----:B------:R-:W1:Y:S08]  /*0d80*/  LDC.64 R34, c[0x0][0x438] ;  /* 0x00010e00ff227b82 */ /* 0x000e700000000a00 */
[----:B------:R-:W2:Y:S01]  /*0d90*/  LDC R17, c[0x0][0x520] ;  /* 0x00014800ff117b82 */ /* 0x000ea20000000800 */
[----:B0-----:R-:W-:-:S02]  /*0da0*/  IMAD R14, R15, R14, RZ ;  /* 0x0000000e0f0e7224 */ /* 0x001fc400078e02ff */
[----:B------:R-:W-:-:S03]  /*0db0*/  IMAD R16, R12, R15, RZ ;  /* 0x0000000f0c107224 */ /* 0x000fc600078e02ff */
[C---:B------:R-:W-:Y:S02]  /*0dc0*/  IADD3 R13, PT, PT, R9.reuse, -R14, RZ ;  /* 0x8000000e090d7210 */ /* 0x040fe40007ffe0ff */
[C---:B------:R-:W-:Y:S01]  /*0dd0*/  IADD3 R52, PT, PT, R9.reuse, -R16, RZ ;  /* 0x8000001009347210 */ /* 0x040fe20007ffe0ff */
[----:B-1----:R-:W-:-:S04]  /*0de0*/  IMAD.WIDE R18, R9, 0x4, R34 ;  /* 0x0000000409127825 */ /* 0x002fc800078e0222 */
[----:B------:R-:W-:-:S04]  /*0df0*/  IMAD.WIDE R22, R13, 0x4, R34 ;  /* 0x000000040d167825 */ /* 0x000fc800078e0222 */
[----:B------:R-:W-:Y:S02]  /*0e00*/  IMAD.WIDE R32, R14, 0x4, R18 ;  /* 0x000000040e207825 */ /* 0x000fe400078e0212 */
[----:B------:R-:W3:Y:S02]  /*0e10*/  LDG.E R18, desc[UR6][R18.64] ;  /* 0x0000000612127981 */ /* 0x000ee4000c1e1900 */
[----:B------:R-:W-:Y:S02]  /*0e20*/  IMAD.WIDE R34, R52, 0x4, R34 ;  /* 0x0000000434227825 */ /* 0x000fe400078e0222 */
        /* <DEDUP_REMOVED lines=21> */
.L_x_13:
[----:B------:R-:W-:Y:S05]  /*0f80*/  BSYNC.RECONVERGENT B2 ;  /* 0x0000000000027941 */ /* 0x000fea0003800200 */
.L_x_12:
[----:B------:R-:W0:Y:S08]  /*0f90*/  LDC.64 R22, c[0x0][0x3b8] ;  /* 0x0000ee00ff167b82 */ /* 0x000e300000000a00 */
[----:B------:R-:W1:Y:S01]  /*0fa0*/  LDC R31, c[0x0][0x520] ;  /* 0x00014800ff1f7b82 */ /* 0x000e620000000800 */
[----:B0-----:R-:W-:-:S04]  /*0fb0*/  IMAD.WIDE R40, R9, 0x4, R22 ;  /* 0x0000000409287825 */ /* 0x001fc800078e0216 */
[--C-:B------:R-:W-:Y:S01]  /*0fc0*/  IMAD.WIDE R2, R13, 0x4, R22.reuse ;  /* 0x000000040d027825 */ /* 0x100fe200078e0216 */
[----:B------:R-:W2:Y:S03]  /*0fd0*/  LDG.E R4, desc[UR6][R40.64] ;  /* 0x0000000628047981 */ /* 0x000ea6000c1e1900 */
[----:B------:R-:W-:Y:S02]  /*0fe0*/  IMAD.WIDE R22, R52, 0x4, R22 ;  /* 0x0000000434167825 */ /* 0x000fe400078e0216 */
[----:B------:R-:W2:Y:S02]  /*0ff0*/  LDG.E R3, desc[UR6][R2.64] ;  /* 0x0000000602037981 */ /* 0x000ea4000c1e1900 */
[----:B------:R-:W-:Y:S02]  /*1000*/  IMAD.WIDE R18, R14, 0x4, R40 ;  /* 0x000000040e127825 */ /* 0x000fe400078e0228 */
[----:B------:R-:W3:Y:S04]  /*1010*/  LDG.E R23, desc[UR6][R22.64] ;  /* 0x0000000616177981 */ /* 0x000ee8000c1e1900 */
[----:B------:R-:W3:Y:S01]  /*1020*/  LDG.E R18, desc[UR6][R18.64] ;  /* 0x0000000612127981 */ /* 0x000ee2000c1e1900 */
[----:B-1----:R-:W0:Y:S01]  /*1030*/  MUFU.RCP R26, R31 ;  /* 0x0000001f001a7308 */ /* 0x002e220000001000 */
[----:B------:R-:W-:Y:S01]  /*1040*/  BSSY.RECONVERGENT B2, `(.L_x_14) ;  /* 0x0000012000027945 */ /* 0x000fe20003800200 */
[----:B0-----:R-:W-:Y:S01]  /*1050*/  FFMA R33, R26, -R31, 1 ;  /* 0x3f8000001a217423 */ /* 0x001fe2000000081f */
[----:B--2---:R-:W-:-:S04]  /*1060*/  FADD R4, R4, -R3 ;  /* 0x8000000304047221 */ /* 0x004fc80000000000 */
[----:B------:R-:W-:Y:S01]  /*1070*/  FMUL R4, R4, 1.125 ;  /* 0x3f90000004047820 */ /* 0x000fe20000400000 */
[----:B---3--:R-:W-:-:S04]  /*1080*/  FADD R17, R18, -R23 ;  /* 0x8000001712117221 */ /* 0x008fc80000000000 */
[----:B------:R-:W-:-:S04]  /*1090*/  FFMA R4, R17, 0.041666667908430099487, -R4 ;  /* 0x3d2aaaab11047823 */ /* 0x000fc80000000804 */
[----:B------:R-:W0:Y:S01]  /*10a0*/  FCHK P0, R4, R31 ;  /* 0x0000001f04007302 */ /* 0x000e220000000000 */
[----:B------:R-:W-:-:S04]  /*10b0*/  FFMA R17, R26, R33, R26 ;  /* 0x000000211a117223 */ /* 0x000fc8000000001a */
        /* <DEDUP_REMOVED lines=10> */
.L_x_15:
[----:B------:R-:W-:Y:S05]  /*1160*/  BSYNC.RECONVERGENT B2 ;  /* 0x0000000000027941 */ /* 0x000fea0003800200 */
.L_x_14:
[----:B------:R-:W0:Y:S08]  /*1170*/  LDC.64 R2, c[0x0][0x4d8] ;  /* 0x00013600ff027b82 */ /* 0x000e300000000a00 */
[----:B------:R-:W1:Y:S01]  /*1180*/  LDC.64 R32, c[0x0][0x4e0] ;  /* 0x00013800ff207b82 */ /* 0x000e620000000a00 */
[----:B0-----:R-:W-:-:S05]  /*1190*/  IMAD.WIDE R2, R6, 0x4, R2 ;  /* 0x0000000406027825 */ /* 0x001fca00078e0202 */
[----:B------:R-:W2:Y:S01]  /*11a0*/  LDG.E R26, desc[UR6][R2.64] ;  /* 0x00000006021a7981 */ /* 0x000ea2000c1e1900 */
[----:B-1----:R-:W-:-:S05]  /*11b0*/  IMAD.WIDE R32, R6, 0x4, R32 ;  /* 0x0000000406207825 */ /* 0x002fca00078e0220 */
[----:B------:R-:W3:Y:S01]  /*11c0*/  LDG.E R49, desc[UR6][R32.64] ;  /* 0x0000000620317981 */ /* 0x000ee2000c1e1900 */
[----:B------:R-:W-:Y:S01]  /*11d0*/  HFMA2 R34, -RZ, RZ, 0, 5.9604644775390625e-08 ;  /* 0x00000001ff227431 */ /* 0x000fe200000001ff */
[----:B-----5:R-:W-:Y:S01]  /*11e0*/  F2F.F64.F32 R38, R10 ;  /* 0x0000000a00267310 */ /* 0x020fe20000201800 */
[----:B------:R-:W-:Y:S07]  /*11f0*/  BSSY.RECONVERGENT B0, `(.L_x_16) ;  /* 0x0000019000007945 */ /* 0x000fee0003800200 */
[----:B------:R-:W-:Y:S08]  /*1200*/  F2F.F64.F32 R30, R30 ;  /* 0x0000001e001e7310 */ /* 0x000ff00000201800 */
[----:B--2---:R-:W0:Y:S01]  /*1210*/  F2F.F64.F32 R22, R26 ;  /* 0x0000001a00167310 */ /* 0x004e220000201800 */
[----:B---3--:R-:W-:-:S07]  /*1220*/  FMUL R28, R49, R28 ;  /* 0x0000001c311c7220 */ /* 0x008fce0000400000 */
[----:B0-----:R-:W0:Y:S02]  /*1230*/  MUFU.RCP64H R35, R23 ;  /* 0x0000001700237308 */ /* 0x001e240000001800 */
[----:B0-----:R-:W-:-:S08]  /*1240*/  DFMA R18, -R22, R34, 1 ;  /* 0x3ff000001612742b */ /* 0x001fd00000000122 */
[----:B------:R-:W-:Y:S02]  /*1250*/  DFMA R36, R18, R18, R18 ;  /* 0x000000121224722b */ /* 0x000fe40000000012 */
[----:B------:R-:W0:Y:S06]  /*1260*/  F2F.F64.F32 R18, R0 ;  /* 0x0000000000127310 */ /* 0x000e2c0000201800 */
[----:B------:R-:W-:-:S08]  /*1270*/  DFMA R2, R34, R36, R34 ;  /* 0x000000242202722b */ /* 0x000fd00000000022 */
[----:B------:R-:W-:Y:S02]  /*1280*/  DFMA R32, -R22, R2, 1 ;  /* 0x3ff000001620742b */ /* 0x000fe40000000102 */
[----:B0-----:R-:W-:-:S06]  /*1290*/  DFMA R38, R18, 2, R38 ;  /* 0x400000001226782b */ /* 0x001fcc0000000026 */
[----:B------:R-:W-:Y:S02]  /*12a0*/  DFMA R2, R2, R32, R2 ;  /* 0x000000200202722b */ /* 0x000fe40000000002 */
[----:B------:R-:W-:-:S08]  /*12b0*/  DMUL R18, R38, R30 ;  /* 0x0000001e26127228 */ /* 0x000fd00000000000 */
[----:B------:R-:W-:Y:S02]  /*12c0*/  DMUL R32, R18, R2 ;  /* 0x0000000212207228 */ /* 0x000fe40000000000 */
[----:B------:R-:W-:-:S06]  /*12d0*/  FSETP.GEU.AND P1, PT, |R19|, 6.5827683646048100446e-37, PT ;  /* 0x036000001300780b */ /* 0x000fcc0003f2e200 */
[----:B------:R-:W-:-:S08]  /*12e0*/  DFMA R34, -R22, R32, R18 ;  /* 0x000000201622722b */ /* 0x000fd00000000112 */
[----:B------:R-:W-:Y:S01]  /*12f0*/  DFMA R2, R2, R34, R32 ;  /* 0x000000220202722b */ /* 0x000fe20000000020 */
[----:B------:R0:W1:Y:S09]  /*1300*/  F2F.F64.F32 R32, R28 ;  /* 0x0000001c00207310 */ /* 0x0000720000201800 */
[----:B------:R-:W-:-:S05]  /*1310*/  FFMA R4, RZ, R23, R3 ;  /* 0x00000017ff047223 */ /* 0x000fca0000000003 */
[----:B------:R-:W-:-:S13]  /*1320*/  FSETP.GT.AND P0, PT, |R4|, 1.469367938527859385e-39, PT ;  /* 0x001000000400780b */ /* 0x000fda0003f04200 */
[----:B01----:R-:W-:Y:S05]  /*1330*/  @P0 BRA P1, `(.L_x_17) ;  /* 0x0000000000100947 */ /* 0x003fea0000800000 */
[----:B------:R-:W-:Y:S02]  /*1340*/  MOV R2, R22 ;  /* 0x0000001600027202 */ /* 0x000fe40000000f00 */
[----:B------:R-:W-:Y:S02]  /*1350*/  MOV R3, R23 ;  /* 0x0000001700037202 */ /* 0x000fe40000000f00 */
[----:B------:R-:W-:-:S07]  /*1360*/  MOV R4, 0x1380 ;  /* 0x0000138000047802 */ /* 0x000fce0000000f00 */
[----:B------:R-:W-:Y:S05]  /*1370*/  CALL.REL.NOINC `($__internal_0_$__cuda_sm20_div_rn_f64_full) ;  /* 0x0000003800607944 */ /* 0x000fea0003c00000 */
.L_x_17:
[----:B------:R-:W-:Y:S05]  /*1380*/  BSYNC.RECONVERGENT B0 ;  /* 0x0000000000007941 */ /* 0x000fea0003800200 */
.L_x_16:
[----:B------:R-:W0:Y:S01]  /*1390*/  LDCU UR4, c[0x0][0x514] ;  /* 0x0000a280ff0477ac */ /* 0x000e220008000800 */
[----:B------:R-:W1:Y:S01]  /*13a0*/  MUFU.RCP R19, R26 ;  /* 0x0000001a00137308 */ /* 0x000e620000001000 */
[----:B------:R-:W-:Y:S01]  /*13b0*/  FMUL R27, R10, R27 ;  /* 0x0000001b0a1b7220 */ /* 0x000fe20000400000 */
[----:B------:R-:W-:Y:S06]  /*13c0*/  BSSY.RECONVERGENT B2, `(.L_x_18) ;  /* 0x000000e000027945 */ /* 0x000fec0003800200 */
[----:B------:R-:W2:Y:S08]  /*13d0*/  FCHK P0, R27, R26 ;  /* 0x0000001a1b007302 */ /* 0x000eb00000000000 */
[----:B0-----:R-:W0:Y:S01]  /*13e0*/  F2F.F64.F32 R36, UR4 ;  /* 0x0000000400247d10 */ /* 0x001e220008201800 */
[----:B-1----:R-:W-:-:S04]  /*13f0*/  FFMA R4, -R26, R19, 1 ;  /* 0x3f8000001a047423 */ /* 0x002fc80000000113 */
[----:B------:R-:W-:-:S04]  /*1400*/  FFMA R4, R19, R4, R19 ;  /* 0x0000000413047223 */ /* 0x000fc80000000013 */
[----:B------:R-:W-:Y:S01]  /*1410*/  FFMA R19, R27, R4, RZ ;  /* 0x000000041b137223 */ /* 0x000fe200000000ff */
[----:B0-----:R-:W-:-:S03]  /*1420*/  DFMA R30, R36, R2, R32 ;  /* 0x00000002241e722b */ /* 0x001fc60000000020 */
[----:B------:R-:W-:-:S04]  /*1430*/  FFMA R2, -R26, R19, R27 ;  /* 0x000000131a027223 */ /* 0x000fc8000000011b */
[----:B------:R-:W-:Y:S01]  /*1440*/  FFMA R2, R4, R2, R19 ;  /* 0x0000000204027223 */ /* 0x000fe20000000013 */
[----:B--2---:R-:W-:Y:S06]  /*1450*/  @!P0 BRA `(.L_x_19) ;  /* 0x0000000000108947 */ /* 0x004fec0003800000 */
[----:B------:R-:W-:Y:S02]  /*1460*/  MOV R2, R27 ;  /* 0x0000001b00027202 */ /* 0x000fe40000000f00 */
[----:B------:R-:W-:Y:S02]  /*1470*/  MOV R3, R26 ;  /* 0x0000001a00037202 */ /* 0x000fe40000000f00 */
[----:B------:R-:W-:-:S07]  /*1480*/  MOV R4, 0x14a0 ;  /* 0x000014a000047802 */ /* 0x000fce0000000f00 */
[----:B------:R-:W-:Y:S05]  /*1490*/  CALL.REL.NOINC `($__internal_1_$__cuda_sm3x_div_rn_noftz_f32_slowpath) ;  /* 0x0000003c00b07944 */ /* 0x000fea0003c00000 */
.L_x_19:
[----:B------:R-:W-:Y:S05]  /*14a0*/  BSYNC.RECONVERGENT B2 ;  /* 0x0000000000027941 */ /* 0x000fea0003800200 */
.L_x_18:
[----:B------:R-:W0:Y:S01]  /*14b0*/  LDCU UR4, c[0x0][0x514] ;  /* 0x0000a280ff0477ac */ /* 0x000e220008000800 */
[----:B------:R-:W1:Y:S01]  /*14c0*/  MUFU.RCP R3, R26 ;  /* 0x0000001a00037308 */ /* 0x000e620000001000 */
[----:B------:R-:W-:Y:S01]  /*14d0*/  FMUL R23, R10, R29 ;  /* 0x0000001d0a177220 */ /* 0x000fe20000400000 */
[----:B------:R-:W-:Y:S06]  /*14e0*/  BSSY.RECONVERGENT B2, `(.L_x_20) ;  /* 0x000000f000027945 */ /* 0x000fec0003800200 */
[----:B------:R-:W2:Y:S01]  /*14f0*/  FCHK P0, R23, R26 ;  /* 0x0000001a17007302 */ /* 0x000ea20000000000 */
[----:B0-----:R-:W-:Y:S01]  /*1500*/  FMUL R18, R2, UR4 ;  /* 0x0000000402127c20 */ /* 0x001fe20008400000 */
[----:B-1----:R-:W-:-:S04]  /*1510*/  FFMA R2, -R26, R3, 1 ;  /* 0x3f8000001a027423 */ /* 0x002fc80000000103 */
[----:B------:R-:W-:Y:S02]  /*1520*/  FFMA R2, R3, R2, R3 ;  /* 0x0000000203027223 */ /* 0x000fe40000000003 */
[----:B------:R-:W0:Y:S02]  /*1530*/  F2F.F64.F32 R18, R18 ;  /* 0x0000001200127310 */ /* 0x000e240000201800 */
[----:B------:R-:W-:-:S04]  /*1540*/  FFMA R3, R2, R23, RZ ;  /* 0x0000001702037223 */ /* 0x000fc800000000ff */
[----:B------:R-:W-:-:S04]  /*1550*/  FFMA R4, -R26, R3, R23 ;  /* 0x000000031a047223 */ /* 0x000fc80000000117 */
[----:B------:R-:W-:Y:S01]  /*1560*/  FFMA R2, R2, R4, R3 ;  /* 0x0000000402027223 */ /* 0x000fe20000000003 */
[----:B0-----:R-:W-:Y:S01]  /*1570*/  DADD R28, R30, R18 ;  /* 0x000000001e1c7229 */ /* 0x001fe20000000012 */
[----:B--2---:R-:W-:Y:S10]  /*1580*/  @!P0 BRA `(.L_x_21) ;  /* 0x0000000000108947 */ /* 0x004ff40003800000 */
[----:B------:R-:W-:Y:S02]  /*1590*/  MOV R2, R23 ;  /* 0x0000001700027202 */ /* 0x000fe40000000f00 */
[----:B------:R-:W-:Y:S02]  /*15a0*/  MOV R3, R26 ;  /* 0x0000001a00037202 */ /* 0x000fe40000000f00 */
[----:B------:R-:W-:-:S07]  /*15b0*/  MOV R4, 0x15d0 ;  /* 0x000015d000047802 */ /* 0x000fce0000000f00 */
[----:B------:R-:W-:Y:S05]  /*15c0*/  CALL.REL.NOINC `($__internal_1_$__cuda_sm3x_div_rn_noftz_f32_slowpath) ;  /* 0x0000003c00647944 */ /* 0x000fea0003c00000 */
.L_x_21:
[----:B------:R-:W-:Y:S05]  /*15d0*/  BSYNC.RECONVERGENT B2 ;  /* 0x0000000000027941 */ /* 0x000fea0003800200 */
.L_x_20:
[----:B------:R-:W0:Y:S01]  /*15e0*/  LDC.64 R34, c[0x0][0x478] ;  /* 0x00011e00ff227b82 */ /* 0x000e220000000a00 */
[----:B------:R-:W1:Y:S01]  /*15f0*/  LDCU UR4, c[0x0][0x514] ;  /* 0x0000a280ff0477ac */ /* 0x000e620008000800 */
[----:B0-----:R-:W-:-:S05]  /*1600*/  IMAD.WIDE.U32 R34, R5, 0x4, R34 ;  /* 0x0000000405227825 */ /* 0x001fca00078e0022 */
[----:B------:R-:W2:Y:S01]  /*1610*/  LDG.E R3, desc[UR6][R34.64] ;  /* 0x0000000622037981 */ /* 0x000ea2000c1e1900 */
[----:B-1----:R-:W-:Y:S01]  /*1620*/  FMUL R2, R2, UR4 ;  /* 0x0000000402027c20 */ /* 0x002fe20008400000 */
[----:B------:R-:W-:Y:S03]  /*1630*/  BSSY.RECONVERGENT B2, `(.L_x_22) ;  /* 0x000000f000027945 */ /* 0x000fe60003800200 */
[----:B------:R-:W0:Y:S02]  /*1640*/  F2F.F64.F32 R26, R2 ;  /* 0x00000002001a7310 */ /* 0x000e240000201800 */
[----:B0-----:R-:W-:-:S06]  /*1650*/  DADD R26, R28, R26 ;  /* 0x000000001c1a7229 */ /* 0x001fcc000000001a */
[----:B--2---:R-:W0:Y:S08]  /*1660*/  MUFU.RCP R4, R3 ;  /* 0x0000000300047308 */ /* 0x004e300000001000 */
[----:B------:R-:W1:Y:S01]  /*1670*/  FCHK P0, R0, R3 ;  /* 0x0000000300007302 */ /* 0x000e620000000000 */
[----:B0-----:R-:W-:-:S04]  /*1680*/  FFMA R19, -R3, R4, 1 ;  /* 0x3f80000003137423 */ /* 0x001fc80000000104 */
[----:B------:R-:W-:-:S04]  /*1690*/  FFMA R19, R4, R19, R4 ;  /* 0x0000001304137223 */ /* 0x000fc80000000004 */
[----:B------:R-:W-:-:S04]  /*16a0*/  FFMA R4, R0, R19, RZ ;  /* 0x0000001300047223 */ /* 0x000fc800000000ff */
[----:B------:R-:W-:-:S04]  /*16b0*/  FFMA R18, -R3, R4, R0 ;  /* 0x0000000403127223 */ /* 0x000fc80000000100 */
[----:B------:R-:W-:Y:S01]  /*16c0*/  FFMA R4, R19, R18, R4 ;  /* 0x0000001213047223 */ /* 0x000fe20000000004 */
[----:B-1----:R-:W-:Y:S06]  /*16d0*/  @!P0 BRA `(.L_x_23) ;  /* 0x0000000000108947 */ /* 0x002fec0003800000 */
[----:B------:R-:W-:Y:S02]  /*16e0*/  MOV R2, R0 ;  /* 0x0000000000027202 */ /* 0x000fe40000000f00 */
[----:B------:R-:W-:-:S07]  /*16f0*/  MOV R4, 0x1710 ;  /* 0x0000171000047802 */ /* 0x000fce0000000f00 */
[----:B------:R-:W-:Y:S05]  /*1700*/  CALL.REL.NOINC `($__internal_1_$__cuda_sm3x_div_rn_noftz_f32_slowpath) ;  /* 0x0000003c00147944 */ /* 0x000fea0003c00000 */
[----:B------:R-:W-:-:S07]  /*1710*/  MOV R4, R2 ;  /* 0x0000000200047202 */ /* 0x000fce0000000f00 */
.L_x_23:
[----:B------:R-:W-:Y:S05]  /*1720*/  BSYNC.RECONVERGENT B2 ;  /* 0x0000000000027941 */ /* 0x000fea0003800200 */
.L_x_22:
[----:B------:R-:W0:Y:S01]  /*1730*/  LDC.64 R32, c[0x0][0x4a8] ;  /* 0x00012a00ff207b82 */ /* 0x000e220000000a00 */
[----:B------:R-:W1:Y:S07]  /*1740*/  LDCU UR4, c[0x0][0x514] ;  /* 0x0000a280ff0477ac */ /* 0x000e6e0008000800 */
[----:B------:R-:W2:Y:S01]  /*1750*/  LDC.64 R30, c[0x0][0x480] ;  /* 0x00012000ff1e7b82 */ /* 0x000ea20000000a00 */
[----:B0-----:R-:W-:-:S05]  /*1760*/  IMAD.WIDE.U32 R32, R7, 0x4, R32 ;  /* 0x0000000407207825 */ /* 0x001fca00078e0020 */
[----:B------:R-:W3:Y:S01]  /*1770*/  LDG.E R23, desc[UR6][R32.64] ;  /* 0x0000000620177981 */ /* 0x000ee2000c1e1900 */
[----:B--2---:R-:W-:-:S05]  /*1780*/  IMAD.WIDE.U32 R30, R5, 0x4, R30 ;  /* 0x00000004051e7825 */ /* 0x004fca00078e001e */
[----:B------:R-:W2:Y:S01]  /*1790*/  LDG.E R19, desc[UR6][R30.64] ;  /* 0x000000061e137981 */ /* 0x000ea2000c1e1900 */
[----:B------:R-:W-:Y:S01]  /*17a0*/  FMUL R4, R4, R25 ;  /* 0x0000001904047220 */ /* 0x000fe20000400000 */
[----:B------:R-:W-:Y:S03]  /*17b0*/  BSSY.RECONVERGENT B2, `(.L_x_24) ;  /* 0x0000014000027945 */ /* 0x000fe60003800200 */
[----:B-1----:R-:W-:-:S04]  /*17c0*/  FMUL R4, R4, UR4 ;  /* 0x0000000404047c20 */ /* 0x002fc80008400000 */
[----:B------:R-:W0:Y:S02]  /*17d0*/  F2F.F64.F32 R2, R4 ;  /* 0x0000000400027310 */ /* 0x000e240000201800 */
[----:B0-----:R-:W-:-:S06]  /*17e0*/  DADD R2, R26, R2 ;  /* 0x000000001a027229 */ /* 0x001fcc0000000002 */
[----:B---3--:R-:W0:Y:S01]  /*17f0*/  MUFU.RCP R18, R23 ;  /* 0x0000001700127308 */ /* 0x008e220000001000 */
[----:B--2---:R-:W-:-:S07]  /*1800*/  FMUL R19, R19, R24 ;  /* 0x0000001813137220 */ /* 0x004fce0000400000 */
[----:B------:R-:W1:Y:S08]  /*1810*/  FCHK P0, R0, R23 ;  /* 0x0000001700007302 */ /* 0x000e700000000000 */
[----:B------:R-:W2:Y:S01]  /*1820*/  F2F.F64.F32 R24, R19 ;  /* 0x0000001300187310 */ /* 0x000ea20000201800 */
[----:B0-----:R-:W-:-:S04]  /*1830*/  FFMA R29, -R23, R18, 1 ;  /* 0x3f800000171d7423 */ /* 0x001fc80000000112 */
[----:B------:R-:W-:-:S04]  /*1840*/  FFMA R29, R18, R29, R18 ;  /* 0x0000001d121d7223 */ /* 0x000fc80000000012 */
[----:B------:R-:W-:Y:S01]  /*1850*/  FFMA R18, R0, R29, RZ ;  /* 0x0000001d00127223 */ /* 0x000fe200000000ff */
[----:B--2---:R-:W-:-:S03]  /*1860*/  DADD R24, R2, R24 ;  /* 0x0000000002187229 */ /* 0x004fc60000000018 */
[----:B------:R-:W-:-:S04]  /*1870*/  FFMA R2, -R23, R18, R0 ;  /* 0x0000001217027223 */ /* 0x000fc80000000100 */
[----:B------:R-:W-:Y:S01]  /*1880*/  FFMA R18, R29, R2, R18 ;  /* 0x000000021d127223 */ /* 0x000fe20000000012 */
[----:B-1----:R-:W-:Y:S06]  /*1890*/  @!P0 BRA `(.L_x_25) ;  /* 0x0000000000148947 */ /* 0x002fec0003800000 */
[----:B------:R-:W-:Y:S02]  /*18a0*/  MOV R3, R23 ;  /* 0x0000001700037202 */ /* 0x000fe40000000f00 */
[----:B------:R-:W-:Y:S02]  /*18b0*/  MOV R2, R0 ;  /* 0x0000000000027202 */ /* 0x000fe40000000f00 */
[----:B------:R-:W-:-:S07]  /*18c0*/  MOV R4, 0x18e0 ;  /* 0x000018e000047802 */ /* 0x000fce0000000f00 */
[----:B------:R-:W-:Y:S05]  /*18d0*/  CALL.REL.NOINC `($__internal_1_$__cuda_sm3x_div_rn_noftz_f32_slowpath) ;  /* 0x0000003800a07944 */ /* 0x000fea0003c00000 */
[----:B------:R-:W-:-:S07]  /*18e0*/  MOV R18, R2 ;  /* 0x0000000200127202 */ /* 0x000fce0000000f00 */
.L_x_25:
[----:B------:R-:W-:Y:S05]  /*18f0*/  BSYNC.RECONVERGENT B2 ;  /* 0x0000000000027941 */ /* 0x000fea0003800200 */
.L_x_24:
[----:B------:R-:W0:Y:S01]  /*1900*/  LDC.64 R28, c[0x0][0x4b0] ;  /* 0x00012c00ff1c7b82 */ /* 0x000e220000000a00 */
[----:B------:R-:W1:Y:S01]  /*1910*/  LDCU UR9, c[0x0][0x514] ;  /* 0x0000a280ff0977ac */ /* 0x000e620008000800 */
[----:B------:R-:W2:Y:S06]  /*1920*/  LDCU UR8, c[0x0][0x524] ;  /* 0x0000a480ff0877ac */ /* 0x000eac0008000800 */
[----:B------:R-:W3:Y:S01]  /*1930*/  LDC.64 R2, c[0x0][0x388] ;  /* 0x0000e200ff027b82 */ /* 0x000ee20000000a00 */
[----:B------:R-:W4:Y:S01]  /*1940*/  LDCU UR5, c[0x0][0x50c] ;  /* 0x0000a180ff0577ac */ /* 0x000f220008000800 */
[----:B0-----:R-:W-:-:S05]  /*1950*/  IMAD.WIDE.U32 R28, R7, 0x4, R28 ;  /* 0x00000004071c7825 */ /* 0x001fca00078e001c */
[----:B------:R-:W5:Y:S01]  /*1960*/  LDG.E R4, desc[UR6][R28.64] ;  /* 0x000000061c047981 */ /* 0x000f62000c1e1900 */
[----:B---3--:R-:W-:-:S05]  /*1970*/  IMAD.WIDE R2, R9, 0x4, R2 ;  /* 0x0000000409027825 */ /* 0x008fca00078e0202 */
[----:B------:R-:W3:Y:S01]  /*1980*/  LDG.E R48, desc[UR6][R2.64] ;  /* 0x0000000602307981 */ /* 0x000ee2000c1e1900 */
[----:B------:R-:W-:Y:S01]  /*1990*/  FMUL R17, R18, R17 ;  /* 0x0000001112117220 */ /* 0x000fe20000400000 */
[----:B--2---:R-:W-:-:S03]  /*19a0*/  ULOP3.LUT UR4, URZ, UR8, URZ, 0x33, !UPT ;  /* 0x00000008ff047292 */ /* 0x004fc6000f8e33ff */
[----:B-1----:R-:W-:Y:S01]  /*19b0*/  FMUL R17, R17, UR9 ;  /* 0x0000000911117c20 */ /* 0x002fe20008400000 */
[----:B----4-:R-:W-:-:S03]  /*19c0*/  UIADD3 UR5, UPT, UPT, UR4, UR5, URZ ;  /* 0x0000000504057290 */ /* 0x010fc6000fffe0ff */
[----:B------:R-:W0:Y:S03]  /*19d0*/  F2F.F64.F32 R18, R17 ;  /* 0x0000001100127310 */ /* 0x000e260000201800 */
[----:B------:R-:W-:-:S04]  /*19e0*/  ISETP.GT.AND P0, PT, R6, UR5, PT ;  /* 0x0000000506007c0c */ /* 0x000fc8000bf04270 */
[----:B------:R-:W-:Y:S01]  /*19f0*/  ISETP.LT.OR P0, PT, R6, UR8, P0 ;  /* 0x0000000806007c0c */ /* 0x000fe20008701670 */
[----:B------:R-:W1:Y:S01]  /*1a00*/  LDCU UR5, c[0x0][0x508] ;  /* 0x0000a100ff0577ac */ /* 0x000e620008000800 */
[----:B0-----:R-:W-:-:S11]  /*1a10*/  DADD R18, R24, R18 ;  /* 0x0000000018127229 */ /* 0x001fd60000000012 */
[----:B------:R-:W0:Y:S02]  /*1a20*/  @P0 LDC.64 R26, c[0x0][0x4a0] ;  /* 0x00012800ff1a0b82 */ /* 0x000e240000000a00 */
[----:B0-----:R-:W-:-:S04]  /*1a30*/  @P0 IMAD.WIDE R26, R6, 0x4, R26 ;  /* 0x00000004061a0825 */ /* 0x001fc800078e021a */
[----:B-----5:R-:W-:-:S04]  /*1a40*/  FMUL R4, R4, R15 ;  /* 0x0000000f04047220 */ /* 0x020fc80000400000 */
[----:B------:R-:W0:Y:S08]  /*1a50*/  F2F.F64.F32 R22, R4 ;  /* 0x0000000400167310 */ /* 0x000e300000201800 */
[----:B---3--:R-:W2:Y:S01]  /*1a60*/  F2F.F64.F32 R24, R48 ;  /* 0x0000003000187310 */ /* 0x008ea20000201800 */
[----:B0-----:R-:W-:Y:S01]  /*1a70*/  DADD R18, R18, R22 ;  /* 0x0000000012127229 */ /* 0x001fe20000000016 */
[----:B------:R-:W0:Y:S07]  /*1a80*/  @P0 LDC.64 R22, c[0x0][0x3e0] ;  /* 0x0000f800ff160b82 */ /* 0x000e2e0000000a00 */
[----:B--2---:R-:W-:-:S06]  /*1a90*/  DADD R18, R18, R24 ;  /* 0x0000000012127229 */ /* 0x004fcc0000000018 */
[----:B------:R-:W2:Y:S01]  /*1aa0*/  F2F.F32.F64 R49, R18 ;  /* 0x0000001200317310 */ /* 0x000ea20000301000 */
[----:B0-----:R-:W-:Y:S01]  /*1ab0*/  @P0 IMAD.WIDE R24, R9, 0x4, R22 ;  /* 0x0000000409180825 */ /* 0x001fe200078e0216 */
[----:B--2---:R0:W-:Y:S04]  /*1ac0*/  STG.E desc[UR6][R2.64], R49 ;  /* 0x0000003102007986 */ /* 0x0041e8000c101906 */
[----:B------:R-:W2:Y:S04]  /*1ad0*/  @P0 LDG.E R26, desc[UR6][R26.64] ;  /* 0x000000061a1a0981 */ /* 0x000ea8000c1e1900 */
[----:B------:R-:W2:Y:S01]  /*1ae0*/  @P0 LDG.E R15, desc[UR6][R24.64] ;  /* 0x00000006180f0981 */ /* 0x000ea2000c1e1900 */
[----:B-1----:R-:W-:Y:S01]  /*1af0*/  UIADD3 UR5, UPT, UPT, UR4, UR5, URZ ;  /* 0x0000000504057290 */ /* 0x002fe2000fffe0ff */
[----:B------:R-:W-:-:S04]  /*1b00*/  @P0 FMUL R4, R11, R49 ;  /* 0x000000310b040220 */ /* 0x000fc80000400000 */
[----:B------:R-:W-:Y:S01]  /*1b10*/  @P0 FMUL R17, R4, UR9 ;  /* 0x0000000904110c20 */ /* 0x000fe20008400000 */
[----:B------:R-:W-:-:S04]  /*1b20*/  ISETP.GT.AND P1, PT, R5, UR5, PT ;  /* 0x0000000505007c0c */ /* 0x000fc8000bf24270 */
[----:B------:R-:W-:Y:S01]  /*1b30*/  ISETP.LT.OR P1, PT, R5, UR8, P1 ;  /* 0x0000000805007c0c */ /* 0x000fe20008f21670 */
[----:B------:R-:W1:-:S12]  /*1b40*/  LDCU UR5, c[0x0][0x510] ;  /* 0x0000a200ff0577ac */ /* 0x000e580008000800 */
[----:B------:R-:W0:Y:S08]  /*1b50*/  @P1 LDC.64 R22, c[0x0][0x4d0] ;  /* 0x00013400ff161b82 */ /* 0x000e300000000a00 */
[----:B------:R-:W3:Y:S01]  /*1b60*/  @P1 LDC.64 R18, c[0x0][0x3d8] ;  /* 0x0000f600ff121b82 */ /* 0x000ee20000000a00 */
[----:B0-----:R-:W-:-:S04]  /*1b70*/  @P1 IMAD.WIDE.U32 R48, R5, 0x4, R22 ;  /* 0x0000000405301825 */ /* 0x001fc800078e0016 */
[----:B---3--:R-:W-:-:S04]  /*1b80*/  @P1 IMAD.WIDE R22, R9, 0x4, R18 ;  /* 0x0000000409161825 */ /* 0x008fc800078e0212 */
[----:B--2---:R-:W-:Y:S01]  /*1b90*/  @P0 FFMA R15, R26, R15, R17 ;  /* 0x0000000f1a0f0223 */ /* 0x004fe20000000011 */
[----:B-1----:R-:W-:Y:S01]  /*1ba0*/  UIADD3 UR4, UPT, UPT, UR4, UR5, URZ ;  /* 0x0000000504047290 */ /* 0x002fe2000fffe0ff */
[----:B------:R-:W0:Y:S03]  /*1bb0*/  LDC.64 R26, c[0x0][0x500] ;  /* 0x00014000ff1a7b82 */ /* 0x000e260000000a00 */
[----:B------:R1:W-:Y:S04]  /*1bc0*/  @P0 STG.E desc[UR6][R24.64], R15 ;  /* 0x0000000f18000986 */ /* 0x0003e8000c101906 */
[----:B------:R-:W2:Y:S04]  /*1bd0*/  @P1 LDG.E R4, desc[UR6][R2.64] ;  /* 0x0000000602041981 */ /* 0x000ea8000c1e1900 */
[----:B------:R-:W3:Y:S04]  /*1be0*/  @P1 LDG.E R48, desc[UR6][R48.64] ;  /* 0x0000000630301981 */ /* 0x000ee8000c1e1900 */
[----:B------:R-:W3:Y:S01]  /*1bf0*/  @P1 LDG.E R17, desc[UR6][R22.64] ;  /* 0x0000000616111981 */ /* 0x000ee2000c1e1900 */
[C---:B------:R-:W-:Y:S01]  /*1c00*/  ISETP.GT.AND P2, PT, R7.reuse, UR4, PT ;  /* 0x0000000407007c0c */ /* 0x040fe2000bf44270 */
[----:B-1----:R-:W1:Y:S03]  /*1c10*/  LDC.64 R24, c[0x0][0x410] ;  /* 0x00010400ff187b82 */ /* 0x002e660000000a00 */
[----:B------:R-:W-:-:S13]  /*1c20*/  ISETP.LT.OR P2, PT, R7, UR8, P2 ;  /* 0x0000000807007c0c */ /* 0x000fda0009741670 */
[----:B------:R-:W4:Y:S01]  /*1c30*/  @P2 LDC.64 R18, c[0x0][0x3f0] ;  /* 0x0000fc00ff122b82 */ /* 0x000f220000000a00 */
[----:B0-----:R-:W-:-:S04]  /*1c40*/  IMAD.WIDE.U32 R26, R7, 0x4, R26 ;  /* 0x00000004071a7825 */ /* 0x001fc800078e001a */
[----:B----4-:R-:W-:-:S04]  /*1c50*/  @P2 IMAD.WIDE R18, R9, 0x4, R18 ;  /* 0x0000000409122825 */ /* 0x010fc800078e0212 */
[----:B--2---:R-:W-:-:S04]  /*1c60*/  @P1 FMUL R4, R11, R4 ;  /* 0x000000040b041220 */ /* 0x004fc80000400000 */
[----:B------:R-:W-:-:S04]  /*1c70*/  @P1 FMUL R15, R4, UR9 ;  /* 0x00000009040f1c20 */ /* 0x000fc80008400000 */
[----:B---3--:R-:W-:-:S05]  /*1c80*/  @P1 FFMA R15, R48, R17, R15 ;  /* 0x00000011300f1223 */ /* 0x008fca000000000f */
[----:B------:R0:W-:Y:S04]  /*1c90*/  @P1 STG.E desc[UR6][R22.64], R15 ;  /* 0x0000000f16001986 */ /* 0x0001e8000c101906 */
[----:B------:R-:W2:Y:S04]  /*1ca0*/  @P2 LDG.E R2, desc[UR6][R2.64] ;  /* 0x0000000602022981 */ /* 0x000ea8000c1e1900 */
[----:B------:R-:W3:Y:S04]  /*1cb0*/  @P2 LDG.E R4, desc[UR6][R26.64] ;  /* 0x000000061a042981 */ /* 0x000ee8000c1e1900 */
[----:B------:R-:W3:Y:S01]  /*1cc0*/  @P2 LDG.E R17, desc[UR6][R18.64] ;  /* 0x0000000612112981 */ /* 0x000ee2000c1e1900 */
[----:B-1----:R-:W-:Y:S01]  /*1cd0*/  IMAD.WIDE R24, R9, 0x4, R24 ;  /* 0x0000000409187825 */ /* 0x002fe200078e0218 */
[----:B0-----:R-:W0:Y:S03]  /*1ce0*/  LDC R23, c[0x0][0x518] ;  /* 0x00014600ff177b82 */ /* 0x001e260000000800 */
[----:B--2---:R-:W-:-:S04]  /*1cf0*/  @P2 FMUL R48, R11, R2 ;  /* 0x000000020b302220 */ /* 0x004fc80000400000 */
[----:B------:R-:W-:-:S04]  /*1d00*/  @P2 FMUL R49, R48, UR9 ;  /* 0x0000000930312c20 */ /* 0x000fc80008400000 */
[----:B---3--:R-:W-:-:S05]  /*1d10*/  @P2 FFMA R17, R4, R17, R49 ;  /* 0x0000001104112223 */ /* 0x008fca0000000031 */
[----:B------:R1:W-:Y:S04]  /*1d20*/  @P2 STG.E desc[UR6][R18.64], R17 ;  /* 0x0000001112002986 */ /* 0x0003e8000c101906 */
[----:B------:R-:W2:Y:S04]  /*1d30*/  LDG.E R2, desc[UR6][R24.64+0x4] ;  /* 0x0000040618027981 */ /* 0x000ea8000c1e1900 */
[----:B------:R-:W2:Y:S04]  /*1d40*/  LDG.E R3, desc[UR6][R24.64] ;  /* 0x0000000618037981 */ /* 0x000ea8000c1e1900 */
[----:B------:R-:W3:Y:S04]  /*1d50*/  LDG.E R4, desc[UR6][R24.64+0x8] ;  /* 0x0000080618047981 */ /* 0x000ee8000c1e1900 */
[----:B------:R-:W3:Y:S01]  /*1d60*/  LDG.E R15, desc[UR6][R24.64+-0x4] ;  /* 0xfffffc06180f7981 */ /* 0x000ee2000c1e1900 */
[----:B0-----:R-:W0:Y:S01]  /*1d70*/  MUFU.RCP R22, R23 ;  /* 0x0000001700167308 */ /* 0x001e220000001000 */
[----:B------:R-:W-:Y:S01]  /*1d80*/  BSSY.RECONVERGENT B2, `(.L_x_26) ;  /* 0x0000011000027945 */ /* 0x000fe20003800200 */
[----:B0-----:R-:W-:-:S04]  /*1d90*/  FFMA R55, R22, -R23, 1 ;  /* 0x3f80000016377423 */ /* 0x001fc80000000817 */
[----:B------:R-:W-:Y:S01]  /*1da0*/  FFMA R55, R22, R55, R22 ;  /* 0x0000003716377223 */ /* 0x000fe20000000016 */
[----:B--2---:R-:W-:-:S04]  /*1db0*/  FADD R2, R2, -R3 ;  /* 0x8000000302027221 */ /* 0x004fc80000000000 */
[----:B------:R-:W-:Y:S01]  /*1dc0*/  FMUL R2, R2, 1.125 ;  /* 0x3f90000002027820 */ /* 0x000fe20000400000 */
[----:B---3--:R-:W-:-:S04]  /*1dd0*/  FADD R15, R4, -R15 ;  /* 0x8000000f040f7221 */ /* 0x008fc80000000000 */
[----:B------:R-:W-:-:S04]  /*1de0*/  FFMA R2, R15, 0.041666667908430099487, -R2 ;  /* 0x3d2aaaab0f027823 */ /* 0x000fc80000000802 */
[----:B------:R-:W0:Y:S01]  /*1df0*/  FCHK P3, R2, R23 ;  /* 0x0000001702007302 */ /* 0x000e220000060000 */
[----:B------:R-:W-:-:S04]  /*1e00*/  FFMA R3, R55, R2, RZ ;  /* 0x0000000237037223 */ /* 0x000fc800000000ff */
[----:B------:R-:W-:-:S04]  /*1e10*/  FFMA R4, R3, -R23, R2 ;  /* 0x8000001703047223 */ /* 0x000fc80000000002 */
[----:B------:R-:W-:Y:S01]  /*1e20*/  FFMA R55, R55, R4, R3 ;  /* 0x0000000437377223 */ /* 0x000fe20000000003 */
[----:B01----:R-:W-:Y:S06]  /*1e30*/  @!P3 BRA `(.L_x_27) ;  /* 0x000000000014b947 */ /* 0x003fec0003800000 */
[----:B------:R-:W0:Y:S01]  /*1e40*/  LDCU UR4, c[0x0][0x518] ;  /* 0x0000a300ff0477ac */ /* 0x000e220008000800 */
[----:B------:R-:W-:Y:S02]  /*1e50*/  MOV R4, 0x1e80 ;  /* 0x00001e8000047802 */ /* 0x000fe40000000f00 */
[----:B0-----:R-:W-:-:S07]  /*1e60*/  MOV R3, UR4 ;  /* 0x0000000400037c02 */ /* 0x001fce0008000f00 */
[----:B------:R-:W-:Y:S05]  /*1e70*/  CALL.REL.NOINC `($__internal_1_$__cuda_sm3x_div_rn_noftz_f32_slowpath) ;  /* 0x0000003400387944 */ /* 0x000fea0003c00000 */
[----:B------:R-:W-:-:S07]  /*1e80*/  MOV R55, R2 ;  /* 0x0000000200377202 */ /* 0x000fce0000000f00 */
.L_x_27:
[----:B------:R-:W-:Y:S05]  /*1e90*/  BSYNC.RECONVERGENT B2 ;  /* 0x0000000000027941 */ /* 0x000fea0003800200 */
.L_x_26:
[----:B------:R-:W2:Y:S01]  /*1ea0*/  LDG.E R2, desc[UR6][R46.64+0x4] ;  /* 0x000004062e027981 */ /* 0x000ea2000c1e1900 */
[----:B------:R-:W0:Y:S03]  /*1eb0*/  LDC R17, c[0x0][0x518] ;  /* 0x00014600ff117b82 */ /* 0x000e260000000800 */
[----:B------:R-:W2:Y:S04]  /*1ec0*/  LDG.E R3, desc[UR6][R46.64] ;  /* 0x000000062e037981 */ /* 0x000ea8000c1e1900 */
[----:B------:R-:W3:Y:S04]  /*1ed0*/  LDG.E R4, desc[UR6][R46.64+0x8] ;  /* 0x000008062e047981 */ /* 0x000ee8000c1e1900 */
[----:B------:R-:W3:Y:S01]  /*1ee0*/  LDG.E R15, desc[UR6][R46.64+-0x4] ;  /* 0xfffffc062e0f7981 */ /* 0x000ee2000c1e1900 */
[----:B------:R-:W-:Y:S01]  /*1ef0*/  BSSY.RECONVERGENT B2, `(.L_x_28) ;  /* 0x0000012000027945 */ /* 0x000fe20003800200 */
[----:B0-----:R-:W0:Y:S01]  /*1f00*/  MUFU.RCP R54, R17 ;  /* 0x0000001100367308 */ /* 0x001e220000001000 */
        /* <DEDUP_REMOVED lines=14> */
[----:B------:R-:W-:Y:S05]  /*1ff0*/  CALL.REL.NOINC `($__internal_1_$__cuda_sm3x_div_rn_noftz_f32_slowpath) ;  /* 0x0000003000d87944 */ /* 0x000fea0003c00000 */
[----:B------:R-:W-:-:S07]  /*2000*/  MOV R54, R2 ;  /* 0x0000000200367202 */ /* 0x000fce0000000f00 */
.L_x_29:
[----:B------:R-:W-:Y:S05]  /*2010*/  BSYNC.RECONVERGENT B2 ;  /* 0x0000000000027941 */ /* 0x000fea0003800200 */
.L_x_28:
[----:B------:R-:W2:Y:S01]  /*2020*/  LDG.E R2, desc[UR6][R44.64+0x4] ;  /* 0x000004062c027981 */ /* 0x000ea2000c1e1900 */
[----:B------:R-:W0:Y:S03]  /*2030*/  LDC R17, c[0x0][0x518] ;  /* 0x00014600ff117b82 */ /* 0x000e260000000800 */
[----:B------:R-:W2:Y:S04]  /*2040*/  LDG.E R3, desc[UR6][R44.64] ;  /* 0x000000062c037981 */ /* 0x000ea8000c1e1900 */
[----:B------:R-:W3:Y:S04]  /*2050*/  LDG.E R4, desc[UR6][R44.64+0x8] ;  /* 0x000008062c047981 */ /* 0x000ee8000c1e1900 */
[----:B------:R-:W3:Y:S01]  /*2060*/  LDG.E R15, desc[UR6][R44.64+-0x4] ;  /* 0xfffffc062c0f7981 */ /* 0x000ee2000c1e1900 */
[----:B------:R-:W-:Y:S01]  /*2070*/  BSSY.RECONVERGENT B2, `(.L_x_30) ;  /* 0x0000012000027945 */ /* 0x000fe20003800200 */
[----:B0-----:R-:W0:Y:S02]  /*2080*/  MUFU.RCP R18, R17 ;  /* 0x0000001100127308 */ /* 0x001e240000001000 */
        /* <DEDUP_REMOVED lines=16> */
.L_x_31:
[----:B------:R-:W-:Y:S05]  /*2190*/  BSYNC.RECONVERGENT B2 ;  /* 0x0000000000027941 */ /* 0x000fea0003800200 */
.L_x_30:
        /* <DEDUP_REMOVED lines=23> */
.L_x_33:
[----:B------:R-:W-:Y:S05]  /*2310*/  BSYNC.RECONVERGENT B2 ;  /* 0x0000000000027941 */ /* 0x000fea0003800200 */
.L_x_32:
[----:B------:R-:W0:Y:S01]  /*2320*/  LDC.64 R24, c[0x0][0x418] ;  /* 0x00010600ff187b82 */ /* 0x000e220000000a00 */
[----:B------:R-:W-:-:S07]  /*2330*/  IADD3 R15, PT, PT, R9, -R12, RZ ;  /* 0x8000000c090f7210 */ /* 0x000fce0007ffe0ff */
[----:B------:R-:W1:Y:S01]  /*2340*/  LDC R49, c[0x0][0x51c] ;  /* 0x00014700ff317b82 */ /* 0x000e620000000800 */
[----:B0-----:R-:W-:-:S04]  /*2350*/  IMAD.WIDE R2, R8, 0x4, R24 ;  /* 0x0000000408027825 */ /* 0x001fc800078e0218 */
[----:B------:R-:W-:-:S04]  /*2360*/  IMAD.WIDE R18, R9, 0x4, R24 ;  /* 0x0000000409127825 */ /* 0x000fc800078e0218 */
[----:B------:R-:W-:Y:S02]  /*2370*/  IMAD.WIDE R24, R15, 0x4, R24 ;  /* 0x000000040f187825 */ /* 0x000fe400078e0218 */
[----:B------:R-:W2:Y:S02]  /*2380*/  LDG.E R18, desc[UR6][R18.64] ;  /* 0x0000000612127981 */ /* 0x000ea4000c1e1900 */
[----:B------:R-:W-:Y:S02]  /*2390*/  IMAD.WIDE R22, R12, 0x4, R2 ;  /* 0x000000040c167825 */ /* 0x000fe400078e0202 */
[----:B------:R-:W2:Y:S04]  /*23a0*/  LDG.E R3, desc[UR6][R2.64] ;  /* 0x0000000602037981 */ /* 0x000ea8000c1e1900 */
        /* <DEDUP_REMOVED lines=19> */
[----:B------:R-:W-:Y:S05]  /*24e0*/  CALL.REL.NOINC `($__internal_1_$__cuda_sm3x_div_rn_noftz_f32_slowpath) ;  /* 0x0000002c009c7944 */ /* 0x000fea0003c00000 */
[----:B------:R-:W-:-:S07]  /*24f0*/  MOV R17, R2 ;  /* 0x0000000200117202 */ /* 0x000fce0000000f00 */
.L_x_35:
[----:B------:R-:W-:Y:S05]  /*2500*/  BSYNC.RECONVERGENT B2 ;  /* 0x0000000000027941 */ /* 0x000fea0003800200 */
.L_x_34:
[----:B------:R-:W0:Y:S01]  /*2510*/  LDC.64 R22, c[0x0][0x3a8] ;  /* 0x0000ea00ff167b82 */ /* 0x000e220000000a00 */
[----:B------:R-:W2:Y:S07]  /*2520*/  LDG.E R20, desc[UR6][R20.64] ;  /* 0x0000000614147981 */ /* 0x000eae000c1e1900 */
[----:B------:R-:W1:Y:S01]  /*2530*/  LDC R24, c[0x0][0x51c] ;  /* 0x00014700ff187b82 */ /* 0x000e620000000800 */
[----:B0-----:R-:W-:-:S04]  /*2540*/  IMAD.WIDE R2, R8, 0x4, R22 ;  /* 0x0000000408027825 */ /* 0x001fc800078e0216 */
[----:B------:R-:W-:-:S04]  /*2550*/  IMAD.WIDE R22, R15, 0x4, R22 ;  /* 0x000000040f167825 */ /* 0x000fc800078e0216 */
[----:B------:R-:W-:Y:S02]  /*2560*/  IMAD.WIDE R18, R12, 0x4, R2 ;  /* 0x000000040c127825 */ /* 0x000fe400078e0202 */
[----:B------:R-:W2:Y:S04]  /*2570*/  LDG.E R3, desc[UR6][R2.64] ;  /* 0x0000000602037981 */ /* 0x000ea8000c1e1900 */
[----:B------:R-:W3:Y:S04]  /*2580*/  LDG.E R23, desc[UR6][R22.64] ;  /* 0x0000000616177981 */ /* 0x000ee8000c1e1900 */
[----:B------:R-:W3:Y:S01]  /*2590*/  LDG.E R18, desc[UR6][R18.64] ;  /* 0x0000000612127981 */ /* 0x000ee2000c1e1900 */
[----:B-1----:R-:W0:Y:S01]  /*25a0*/  MUFU.RCP R49, R24 ;  /* 0x0000001800317308 */ /* 0x002e220000001000 */
        /* <DEDUP_REMOVED lines=18> */
.L_x_37:
[----:B------:R-:W-:Y:S05]  /*26d0*/  BSYNC.RECONVERGENT B2 ;  /* 0x0000000000027941 */ /* 0x000fea0003800200 */
.L_x_36:
[----:B------:R-:W0:Y:S08]  /*26e0*/  LDC.64 R18, c[0x0][0x420] ;  /* 0x00010800ff127b82 */ /* 0x000e300000000a00 */
        /* <DEDUP_REMOVED lines=28> */
.L_x_39:
[----:B------:R-:W-:Y:S05]  /*28b0*/  BSYNC.RECONVERGENT B2 ;  /* 0x0000000000027941 */ /* 0x000fea0003800200 */
.L_x_38:
        /* <DEDUP_REMOVED lines=29> */
.L_x_41:
[----:B------:R-:W-:Y:S05]  /*2a90*/  BSYNC.RECONVERGENT B2 ;  /* 0x0000000000027941 */ /* 0x000fea0003800200 */
.L_x_40:
[----:B------:R-:W0:Y:S08]  /*2aa0*/  LDC.64 R56, c[0x0][0x4c0] ;  /* 0x00013000ff387b82 */ /* 0x000e300000000a00 */
[----:B------:R-:W1:Y:S01]  /*2ab0*/  LDC.64 R2, c[0x0][0x4c8] ;  /* 0x00013200ff027b82 */ /* 0x000e620000000a00 */
[----:B0-----:R-:W-:-:S06]  /*2ac0*/  IMAD.WIDE.U32 R56, R5, 0x4, R56 ;  /* 0x0000000405387825 */ /* 0x001fcc00078e0038 */
[----:B------:R-:W2:Y:S01]  /*2ad0*/  LDG.E R56, desc[UR6][R56.64] ;  /* 0x0000000638387981 */ /* 0x000ea2000c1e1900 */
[----:B-1----:R-:W-:-:S05]  /*2ae0*/  IMAD.WIDE.U32 R60, R5, 0x4, R2 ;  /* 0x00000004053c7825 */ /* 0x002fca00078e0002 */
[----:B------:R-:W3:Y:S01]  /*2af0*/  LDG.E R4, desc[UR6][R60.64] ;  /* 0x000000063c047981 */ /* 0x000ee2000c1e1900 */
[----:B------:R-:W-:Y:S01]  /*2b00*/  HFMA2 R22, -RZ, RZ, 0, 5.9604644775390625e-08 ;  /* 0x00000001ff167431 */ /* 0x000fe200000001ff */
[----:B------:R-:W0:Y:S01]  /*2b10*/  F2F.F64.F32 R18, R54 ;  /* 0x0000003600127310 */ /* 0x000e220000201800 */
[----:B------:R-:W-:Y:S01]  /*2b20*/  BSSY.RECONVERGENT B0, `(.L_x_42) ;  /* 0x0000016000007945 */ /* 0x000fe20003800200 */
[----:B0-----:R-:W-:-:S10]  /*2b30*/  DMUL R18, R38, R18 ;  /* 0x0000001226127228 */ /* 0x001fd40000000000 */
[----:B------:R-:W-:Y:S01]  /*2b40*/  FSETP.GEU.AND P4, PT, |R19|, 6.5827683646048100446e-37, PT ;  /* 0x036000001300780b */ /* 0x000fe20003f8e200 */
[----:B--2---:R-:W0:Y:S01]  /*2b50*/  F2F.F64.F32 R2, R56 ;  /* 0x0000003800027310 */ /* 0x004e220000201800 */
[----:B---3--:R-:W-:-:S07]  /*2b60*/  FMUL R4, R4, R55 ;  /* 0x0000003704047220 */ /* 0x008fce0000400000 */
[----:B0-----:R-:W0:Y:S02]  /*2b70*/  MUFU.RCP64H R23, R3 ;  /* 0x0000000300177308 */ /* 0x001e240000001800 */
[----:B0-----:R-:W-:-:S08]  /*2b80*/  DFMA R20, -R2, R22, 1 ;  /* 0x3ff000000214742b */ /* 0x001fd00000000116 */
[----:B------:R-:W-:-:S08]  /*2b90*/  DFMA R20, R20, R20, R20 ;  /* 0x000000141414722b */ /* 0x000fd00000000014 */
[----:B------:R-:W-:-:S08]  /*2ba0*/  DFMA R20, R22, R20, R22 ;  /* 0x000000141614722b */ /* 0x000fd00000000016 */
[----:B------:R-:W-:-:S08]  /*2bb0*/  DFMA R58, -R2, R20, 1 ;  /* 0x3ff00000023a742b */ /* 0x000fd00000000114 */
[----:B------:R-:W-:-:S08]  /*2bc0*/  DFMA R58, R20, R58, R20 ;  /* 0x0000003a143a722b */ /* 0x000fd00000000014 */
[----:B------:R-:W-:-:S08]  /*2bd0*/  DMUL R22, R18, R58 ;  /* 0x0000003a12167228 */ /* 0x000fd00000000000 */
[----:B------:R-:W-:-:S08]  /*2be0*/  DFMA R20, -R2, R22, R18 ;  /* 0x000000160214722b */ /* 0x000fd00000000112 */
[----:B------:R-:W-:Y:S02]  /*2bf0*/  DFMA R22, R58, R20, R22 ;  /* 0x000000143a16722b */ /* 0x000fe40000000016 */
[----:B------:R0:W1:Y:S08]  /*2c00*/  F2F.F64.F32 R20, R4 ;  /* 0x0000000400147310 */ /* 0x0000700000201800 */
[----:B------:R-:W-:-:S05]  /*2c10*/  FFMA R48, RZ, R3, R23 ;  /* 0x00000003ff307223 */ /* 0x000fca0000000017 */
[----:B------:R-:W-:-:S13]  /*2c20*/  FSETP.GT.AND P3, PT, |R48|, 1.469367938527859385e-39, PT ;  /* 0x001000003000780b */ /* 0x000fda0003f64200 */
[----:B01----:R-:W-:Y:S05]  /*2c30*/  @P3 BRA P4, `(.L_x_43) ;  /* 0x0000000000103947 */ /* 0x003fea0002000000 */
[----:B------:R-:W-:-:S07]  /*2c40*/  MOV R4, 0x2c60 ;  /* 0x00002c6000047802 */ /* 0x000fce0000000f00 */
[----:B------:R-:W-:Y:S05]  /*2c50*/  CALL.REL.NOINC `($__internal_0_$__cuda_sm20_div_rn_f64_full) ;  /* 0x0000002000287944 */ /* 0x000fea0003c00000 */
[----:B------:R-:W-:Y:S02]  /*2c60*/  MOV R22, R2 ;  /* 0x0000000200167202 */ /* 0x000fe40000000f00 */
[----:B------:R-:W-:-:S07]  /*2c70*/  MOV R23, R3 ;  /* 0x0000000300177202 */ /* 0x000fce0000000f00 */
.L_x_43:
[----:B------:R-:W-:Y:S05]  /*2c80*/  BSYNC.RECONVERGENT B0 ;  /* 0x0000000000007941 */ /* 0x000fea0003800200 */
.L_x_42:
[----:B------:R-:W0:Y:S01]  /*2c90*/  MUFU.RCP R3, R56 ;  /* 0x0000003800037308 */ /* 0x000e220000001000 */
[----:B------:R-:W-:Y:S01]  /*2ca0*/  FMUL R2, R10, R53 ;  /* 0x000000350a027220 */ /* 0x000fe20000400000 */
[----:B------:R-:W-:Y:S01]  /*2cb0*/  BSSY.RECONVERGENT B2, `(.L_x_44) ;  /* 0x000000d000027945 */ /* 0x000fe20003800200 */
[----:B------:R-:W-:-:S05]  /*2cc0*/  DFMA R20, R36, R22, R20 ;  /* 0x000000162414722b */ /* 0x000fca0000000014 */
        /* <DEDUP_REMOVED lines=11> */
.L_x_45:
[----:B------:R-:W-:Y:S05]  /*2d80*/  BSYNC.RECONVERGENT B2 ;  /* 0x0000000000027941 */ /* 0x000fea0003800200 */
.L_x_44:
[----:B------:R-:W0:Y:S01]  /*2d90*/  LDCU UR4, c[0x0][0x514] ;  /* 0x0000a280ff0477ac */ /* 0x000e220008000800 */
[----:B------:R-:W1:Y:S01]  /*2da0*/  MUFU.RCP R23, R56 ;  /* 0x0000003800177308 */ /* 0x000e620000001000 */
[----:B------:R-:W-:Y:S01]  /*2db0*/  FMUL R51, R10, R51 ;  /* 0x000000330a337220 */ /* 0x000fe20000400000 */
[----:B------:R-:W-:Y:S06]  /*2dc0*/  BSSY.RECONVERGENT B2, `(.L_x_46) ;  /* 0x000000f000027945 */ /* 0x000fec0003800200 */
[----:B------:R-:W2:Y:S01]  /*2dd0*/  FCHK P3, R51, R56 ;  /* 0x0000003833007302 */ /* 0x000ea20000060000 */
[----:B0-----:R-:W-:Y:S01]  /*2de0*/  FMUL R3, R3, UR4 ;  /* 0x0000000403037c20 */ /* 0x001fe20008400000 */
[----:B-1----:R-:W-:-:S06]  /*2df0*/  FFMA R2, -R56, R23, 1 ;  /* 0x3f80000038027423 */ /* 0x002fcc0000000117 */
[----:B------:R-:W0:Y:S01]  /*2e00*/  F2F.F64.F32 R18, R3 ;  /* 0x0000000300127310 */ /* 0x000e220000201800 */
[----:B------:R-:W-:-:S04]  /*2e10*/  FFMA R2, R23, R2, R23 ;  /* 0x0000000217027223 */ /* 0x000fc80000000017 */
        /* <DEDUP_REMOVED lines=9> */
.L_x_47:
[----:B------:R-:W-:Y:S05]  /*2eb0*/  BSYNC.RECONVERGENT B2 ;  /* 0x0000000000027941 */ /* 0x000fea0003800200 */
.L_x_46:
[----:B------:R-:W2:Y:S01]  /*2ec0*/  LDG.E R3, desc[UR6][R32.64] ;  /* 0x0000000620037981 */ /* 0x000ea2000c1e1900 */
[----:B------:R-:W0:Y:S01]  /*2ed0*/  LDCU UR4, c[0x0][0x514] ;  /* 0x0000a280ff0477ac */ /* 0x000e220008000800 */
[----:B------:R-:W-:Y:S01]  /*2ee0*/  BSSY.RECONVERGENT B2, `(.L_x_48) ;  /* 0x0000010000027945 */ /* 0x000fe20003800200 */
[----:B0-----:R-:W-:-:S04]  /*2ef0*/  FMUL R2, R2, UR4 ;  /* 0x0000000402027c20 */ /* 0x001fc80008400000 */
        /* <DEDUP_REMOVED lines=14> */
.L_x_49:
[----:B------:R-:W-:Y:S05]  /*2fe0*/  BSYNC.RECONVERGENT B2 ;  /* 0x0000000000027941 */ /* 0x000fea0003800200 */
.L_x_48:
[----:B------:R-:W0:Y:S01]  /*2ff0*/  LDC.64 R20, c[0x0][0x490] ;  /* 0x00012400ff147b82 */ /* 0x000e220000000a00 */
[----:B------:R-:W2:Y:S01]  /*3000*/  LDG.E R28, desc[UR6][R28.64] ;  /* 0x000000061c1c7981 */ /* 0x000ea2000c1e1900 */
[----:B------:R-:W1:Y:S01]  /*3010*/  LDCU UR4, c[0x0][0x514] ;  /* 0x0000a280ff0477ac */ /* 0x000e620008000800 */
[----:B0-----:R-:W-:-:S05]  /*3020*/  IMAD.WIDE R20, R6, 0x4, R20 ;  /* 0x0000000406147825 */ /* 0x001fca00078e0214 */
[----:B------:R-:W3:Y:S01]  /*3030*/  LDG.E R23, desc[UR6][R20.64] ;  /* 0x0000000614177981 */ /* 0x000ee2000c1e1900 */
[----:B------:R-:W-:-:S04]  /*3040*/  FMUL R19, R19, R52 ;  /* 0x0000003413137220 */ /* 0x000fc80000400000 */
[----:B-1----:R-:W-:-:S04]  /*3050*/  FMUL R19, R19, UR4 ;  /* 0x0000000413137c20 */ /* 0x002fc80008400000 */
[----:B------:R-:W0:Y:S01]  /*3060*/  F2F.F64.F32 R2, R19 ;  /* 0x0000001300027310 */ /* 0x000e220000201800 */
[----:B------:R-:W-:Y:S01]  /*3070*/  BSSY.RECONVERGENT B2, `(.L_x_50) ;  /* 0x0000012000027945 */ /* 0x000fe20003800200 */
[----:B0-----:R-:W-:Y:S01]  /*3080*/  DADD R2, R54, R2 ;  /* 0x0000000036027229 */ /* 0x001fe20000000002 */
[----:B--2---:R-:W-:-:S05]  /*3090*/  FMUL R49, R28, R49 ;  /* 0x000000311c317220 */ /* 0x004fca0000400000 */
[----:B------:R-:W0:Y:S08]  /*30a0*/  F2F.F64.F32 R32, R49 ;  /* 0x0000003100207310 */ /* 0x000e300000201800 */
[----:B---3--:R-:W1:Y:S08]  /*30b0*/  MUFU.RCP R4, R23 ;  /* 0x0000001700047308 */ /* 0x008e700000001000 */
[----:B------:R-:W2:Y:S01]  /*30c0*/  FCHK P3, R0, R23 ;  /* 0x0000001700007302 */ /* 0x000ea20000060000 */
[----:B-1----:R-:W-:-:S04]  /*30d0*/  FFMA R51, -R23, R4, 1 ;  /* 0x3f80000017337423 */ /* 0x002fc80000000104 */
[----:B------:R-:W-:Y:S01]  /*30e0*/  FFMA R51, R4, R51, R4 ;  /* 0x0000003304337223 */ /* 0x000fe20000000004 */
[----:B0-----:R-:W-:-:S03]  /*30f0*/  DADD R32, R2, R32 ;  /* 0x0000000002207229 */ /* 0x001fc60000000020 */
[----:B------:R-:W-:-:S04]  /*3100*/  FFMA R4, R0, R51, RZ ;  /* 0x0000003300047223 */ /* 0x000fc800000000ff */
[----:B------:R-:W-:-:S04]  /*3110*/  FFMA R2, -R23, R4, R0 ;  /* 0x0000000417027223 */ /* 0x000fc80000000100 */
[----:B------:R-:W-:Y:S01]  /*3120*/  FFMA R51, R51, R2, R4 ;  /* 0x0000000233337223 */ /* 0x000fe20000000004 */
[----:B--2---:R-:W-:Y:S06]  /*3130*/  @!P3 BRA `(.L_x_51) ;  /* 0x000000000014b947 */ /* 0x004fec0003800000 */
[----:B------:R-:W-:Y:S02]  /*3140*/  MOV R3, R23 ;  /* 0x0000001700037202 */ /* 0x000fe40000000f00 */
[----:B------:R-:W-:Y:S02]  /*3150*/  MOV R2, R0 ;  /* 0x0000000000027202 */ /* 0x000fe40000000f00 */
[----:B------:R-:W-:-:S07]  /*3160*/  MOV R4, 0x3180 ;  /* 0x0000318000047802 */ /* 0x000fce0000000f00 */
[----:B------:R-:W-:Y:S05]  /*3170*/  CALL.REL.NOINC `($__internal_1_$__cuda_sm3x_div_rn_noftz_f32_slowpath) ;  /* 0x0000002000787944 */ /* 0x000fea0003c00000 */
[----:B------:R-:W-:-:S07]  /*3180*/  MOV R51, R2 ;  /* 0x0000000200337202 */ /* 0x000fce0000000f00 */
.L_x_51:
[----:B------:R-:W-:Y:S05]  /*3190*/  BSYNC.RECONVERGENT B2 ;  /* 0x0000000000027941 */ /* 0x000fea0003800200 */
.L_x_50:
[----:B------:R-:W0:Y:S01]  /*31a0*/  LDC.64 R28, c[0x0][0x498] ;  /* 0x00012600ff1c7b82 */ /* 0x000e220000000a00 */
[----:B------:R-:W1:Y:S07]  /*31b0*/  LDCU UR4, c[0x0][0x514] ;  /* 0x0000a280ff0477ac */ /* 0x000e6e0008000800 */
[----:B------:R-:W2:Y:S01]  /*31c0*/  LDC.64 R2, c[0x0][0x380] ;  /* 0x0000e000ff027b82 */ /* 0x000ea20000000a00 */
[----:B------:R-:W-:-:S07]  /*31d0*/  FMUL R50, R51, R50 ;  /* 0x0000003233327220 */ /* 0x000fce0000400000 */
[----:B------:R-:W3:Y:S01]  /*31e0*/  LDC.64 R52, c[0x0][0x488] ;  /* 0x00012200ff347b82 */ /* 0x000ee20000000a00 */
[----:B0-----:R-:W-:-:S05]  /*31f0*/  IMAD.WIDE R28, R6, 0x4, R28 ;  /* 0x00000004061c7825 */ /* 0x001fca00078e021c */
[----:B------:R-:W4:Y:S01]  /*3200*/  LDG.E R22, desc[UR6][R28.64] ;  /* 0x000000061c167981 */ /* 0x000f22000c1e1900 */
[----:B--2---:R-:W-:-:S05]  /*3210*/  IMAD.WIDE R2, R9, 0x4, R2 ;  /* 0x0000000409027825 */ /* 0x004fca00078e0202 */
[----:B------:R-:W2:Y:S01]  /*3220*/  LDG.E R48, desc[UR6][R2.64] ;  /* 0x0000000602307981 */ /* 0x000ea2000c1e1900 */
[----:B-1----:R-:W-:Y:S02]  /*3230*/  FMUL R4, R50, UR4 ;  /* 0x0000000432047c20 */ /* 0x002fe40008400000 */
[----:B------:R-:W0:Y:S02]  /*3240*/  LDC.64 R50, c[0x0][0x4e8] ;  /* 0x00013a00ff327b82 */ /* 0x000e240000000a00 */
[----:B------:R-:W1:Y:S02]  /*3250*/  F2F.F64.F32 R18, R4 ;  /* 0x0000000400127310 */ /* 0x000e640000201800 */
[----:B-1----:R-:W-:Y:S01]  /*3260*/  DADD R18, R32, R18 ;  /* 0x0000000020127229 */ /* 0x002fe20000000012 */
[----:B0-----:R-:W-:-:S04]  /*3270*/  IMAD.WIDE R50, R6, 0x4, R50 ;  /* 0x0000000406327825 */ /* 0x001fc800078e0232 */
[----:B----4-:R-:W-:-:S04]  /*3280*/  FMUL R17, R22, R17 ;  /* 0x0000001116117220 */ /* 0x010fc80000400000 */
[----:B------:R-:W0:Y:S08]  /*3290*/  F2F.F64.F32 R22, R17 ;  /* 0x0000001100167310 */ /* 0x000e300000201800 */
[----:B--2---:R-:W1:Y:S01]  /*32a0*/  F2F.F64.F32 R32, R48 ;  /* 0x0000003000207310 */ /* 0x004e620000201800 */
[----:B0-----:R-:W-:Y:S01]  /*32b0*/  DADD R18, R18, R22 ;  /* 0x0000000012127229 */ /* 0x001fe20000000016 */
[----:B------:R-:W0:Y:S07]  /*32c0*/  @P0 LDC.64 R22, c[0x0][0x3d0] ;  /* 0x0000f400ff160b82 */ /* 0x000e2e0000000a00 */
[----:B-1----:R-:W-:-:S02]  /*32d0*/  DADD R32, R18, R32 ;  /* 0x0000000012207229 */ /* 0x002fc40000000020 */
[----:B------:R-:W1:Y:S08]  /*32e0*/  @P1 LDC.64 R18, c[0x0][0x3c8] ;  /* 0x0000f200ff121b82 */ /* 0x000e700000000a00 */
[----:B------:R-:W2:Y:S01]  /*32f0*/  F2F.F32.F64 R32, R32 ;  /* 0x0000002000207310 */ /* 0x000ea20000301000 */
[----:B0-----:R-:W-:Y:S01]  /*3300*/  @P0 IMAD.WIDE R22, R9, 0x4, R22 ;  /* 0x0000000409160825 */ /* 0x001fe200078e0216 */
[----:B--2---:R1:W-:Y:S04]  /*3310*/  STG.E desc[UR6][R2.64], R32 ;  /* 0x0000002002007986 */ /* 0x0043e8000c101906 */
[----:B------:R-:W2:Y:S04]  /*3320*/  @P0 LDG.E R4, desc[UR6][R50.64] ;  /* 0x0000000632040981 */ /* 0x000ea8000c1e1900 */
[----:B------:R-:W2:Y:S01]  /*3330*/  @P0 LDG.E R17, desc[UR6][R22.64] ;  /* 0x0000000616110981 */ /* 0x000ea2000c1e1900 */
[----:B------:R-:W-:-:S04]  /*3340*/  @P0 FMUL R6, R11, R32 ;  /* 0x000000200b060220 */ /* 0x000fc80000400000 */
[----:B------:R-:W-:Y:S01]  /*3350*/  @P0 FMUL R49, R6, UR4 ;  /* 0x0000000406310c20 */ /* 0x000fe20008400000 */
[----:B---3--:R-:W-:-:S04]  /*3360*/  IMAD.WIDE.U32 R52, R5, 0x4, R52 ;  /* 0x0000000405347825 */ /* 0x008fc800078e0034 */
[----:B-1----:R-:W-:-:S04]  /*3370*/  @P1 IMAD.WIDE R32, R9, 0x4, R18 ;  /* 0x0000000409201825 */ /* 0x002fc800078e0212 */
[----:B--2---:R-:W-:Y:S02]  /*3380*/  @P0 FFMA R17, R4, R17, R49 ;  /* 0x0000001104110223 */ /* 0x004fe40000000031 */
[----:B------:R-:W0:Y:S03]  /*3390*/  @P2 LDC.64 R4, c[0x0][0x400] ;  /* 0x00010000ff042b82 */ /* 0x000e260000000a00 */
[----:B------:R1:W-:Y:S04]  /*33a0*/  @P0 STG.E desc[UR6][R22.64], R17 ;  /* 0x0000001116000986 */ /* 0x0003e8000c101906 */
[----:B------:R-:W2:Y:S04]  /*33b0*/  @P1 LDG.E R48, desc[UR6][R2.64] ;  /* 0x0000000602301981 */ /* 0x000ea8000c1e1900 */
[----:B------:R-:W3:Y:S04]  /*33c0*/  @P1 LDG.E R6, desc[UR6][R52.64] ;  /* 0x0000000634061981 */ /* 0x000ee8000c1e1900 */
[----:B------:R-:W3:Y:S01]  /*33d0*/  @P1 LDG.E R19, desc[UR6][R32.64] ;  /* 0x0000000620131981 */ /* 0x000ee2000c1e1900 */
[----:B0-----:R-:W-:-:S04]  /*33e0*/  @P2 IMAD.WIDE R4, R9, 0x4, R4 ;  /* 0x0000000409042825 */ /* 0x001fc800078e0204 */
[----:B--2---:R-:W-:-:S04]  /*33f0*/  @P1 FMUL R48, R11, R48 ;  /* 0x000000300b301220 */ /* 0x004fc80000400000 */
[----:B------:R-:W-:-:S04]  /*3400*/  @P1 FMUL R49, R48, UR4 ;  /* 0x0000000430311c20 */ /* 0x000fc80008400000 */
[----:B---3--:R-:W-:Y:S02]  /*3410*/  @P1 FFMA R49, R6, R19, R49 ;  /* 0x0000001306311223 */ /* 0x008fe40000000031 */
[----:B------:R-:W0:Y:S03]  /*3420*/  LDC.64 R18, c[0x0][0x450] ;  /* 0x00011400ff127b82 */ /* 0x000e260000000a00 */
[----:B------:R2:W-:Y:S04]  /*3430*/  @P1 STG.E desc[UR6][R32.64], R49 ;  /* 0x0000003120001986 */ /* 0x0005e8000c101906 */
[----:B-1----:R-:W3:Y:S04]  /*3440*/  @P2 LDG.E R22, desc[UR6][R2.64] ;  /* 0x0000000602162981 */ /* 0x002ee8000c1e1900 */
[----:B------:R-:W4:Y:S04]  /*3450*/  @P2 LDG.E R6, desc[UR6][R26.64] ;  /* 0x000000061a062981 */ /* 0x000f28000c1e1900 */
[----:B------:R-:W4:Y:S01]  /*3460*/  @P2 LDG.E R17, desc[UR6][R4.64] ;  /* 0x0000000604112981 */ /* 0x000f22000c1e1900 */
[----:B------:R-:W-:Y:S01]  /*3470*/  IADD3 R57, PT, PT, R9, R14, RZ ;  /* 0x0000000e09397210 */ /* 0x000fe20007ffe0ff */
[----:B--2---:R-:W1:Y:S04]  /*3480*/  LDC R49, c[0x0][0x520] ;  /* 0x00014800ff317b82 */ /* 0x004e680000000800 */
[----:B0-----:R-:W-:-:S04]  /*3490*/  IMAD.WIDE R32, R57, 0x4, R18 ;  /* 0x0000000439207825 */ /* 0x001fc800078e0212 */
[----:B---3--:R-:W-:-:S04]  /*34a0*/  @P2 FMUL R22, R11, R22 ;  /* 0x000000160b162220 */ /* 0x008fc80000400000 */
[----:B------:R-:W-:Y:S01]  /*34b0*/  @P2 FMUL R55, R22, UR4 ;  /* 0x0000000416372c20 */ /* 0x000fe20008400000 */
[----:B------:R-:W-:-:S04]  /*34c0*/  IMAD.WIDE R22, R9, 0x4, R18 ;  /* 0x0000000409167825 */ /* 0x000fc800078e0212 */
[----:B----4-:R-:W-:Y:S01]  /*34d0*/  @P2 FFMA R55, R6, R17, R55 ;  /* 0x0000001106372223 */ /* 0x010fe20000000037 */
[----:B------:R-:W-:-:S04]  /*34e0*/  IMAD.WIDE R18, R13, 0x4, R18 ;  /* 0x000000040d127825 */ /* 0x000fc800078e0212 */
[----:B------:R-:W-:Y:S01]  /*34f0*/  IMAD.WIDE R16, R16, 0x4, R22 ;  /* 0x0000000410107825 */ /* 0x000fe200078e0216 */
[----:B------:R0:W-:Y:S04]  /*3500*/  @P2 STG.E desc[UR6][R4.64], R55 ;  /* 0x0000003704002986 */ /* 0x0001e8000c101906 */
[----:B------:R-:W2:Y:S04]  /*3510*/  LDG.E R23, desc[UR6][R22.64] ;  /* 0x0000000616177981 */ /* 0x000ea8000c1e1900 */
        /* <DEDUP_REMOVED lines=21> */
.L_x_53:
[----:B------:R-:W-:Y:S05]  /*3670*/  BSYNC.RECONVERGENT B2 ;  /* 0x0000000000027941 */ /* 0x000fea0003800200 */
.L_x_52:
[----:B------:R-:W0:Y:S01]  /*3680*/  LDC.64 R18, c[0x0][0x3b0] ;  /* 0x0000ec00ff127b82 */ /* 0x000e220000000a00 */
[C---:B------:R-:W-:Y:S02]  /*3690*/  IMAD.WIDE R2, R14.reuse, 0x4, R42 ;  /* 0x000000040e027825 */ /* 0x040fe400078e022a */
[----:B------:R-:W2:Y:S02]  /*36a0*/  LDG.E R43, desc[UR6][R42.64] ;  /* 0x000000062a2b7981 */ /* 0x000ea4000c1e1900 */
[----:B------:R-:W-:-:S03]  /*36b0*/  IMAD.WIDE R16, R14, 0x4, R2 ;  /* 0x000000040e107825 */ /* 0x000fc600078e0202 */
[----:B------:R-:W1:Y:S01]  /*36c0*/  LDC R22, c[0x0][0x520] ;  /* 0x00014800ff167b82 */ /* 0x000e620000000800 */
[----:B------:R-:W2:Y:S04]  /*36d0*/  LDG.E R2, desc[UR6][R2.64] ;  /* 0x0000000602027981 */ /* 0x000ea8000c1e1900 */
[----:B------:R-:W3:Y:S01]  /*36e0*/  LDG.E R16, desc[UR6][R16.64] ;  /* 0x0000000610107981 */ /* 0x000ee2000c1e1900 */
[----:B0-----:R-:W-:-:S06]  /*36f0*/  IMAD.WIDE R18, R13, 0x4, R18 ;  /* 0x000000040d127825 */ /* 0x001fcc00078e0212 */
        /* <DEDUP_REMOVED lines=20> */
.L_x_55:
[----:B------:R-:W-:Y:S05]  /*3840*/  BSYNC.RECONVERGENT B2 ;  /* 0x0000000000027941 */ /* 0x000fea0003800200 */
.L_x_54:
        /* <DEDUP_REMOVED lines=28> */
.L_x_57:
[----:B------:R-:W-:Y:S05]  /*3a10*/  BSYNC.RECONVERGENT B2 ;  /* 0x0000000000027941 */ /* 0x000fea0003800200 */
.L_x_56:
        /* <DEDUP_REMOVED lines=28> */
.L_x_59:
[----:B------:R-:W-:Y:S05]  /*3be0*/  BSYNC.RECONVERGENT B2 ;  /* 0x0000000000027941 */ /* 0x000fea0003800200 */
.L_x_58:
        /* <DEDUP_REMOVED lines=29> */
.L_x_61:
[----:B------:R-:W-:Y:S05]  /*3dc0*/  BSYNC.RECONVERGENT B2 ;  /* 0x0000000000027941 */ /* 0x000fea0003800200 */
.L_x_60:
[----:B------:R-:W0:Y:S01]  /*3dd0*/  LDC.64 R18, c[0x0][0x3b8] ;  /* 0x0000ee00ff127b82 */ /* 0x000e220000000a00 */
[----:B------:R-:W2:Y:S01]  /*3de0*/  LDG.E R40, desc[UR6][R40.64] ;  /* 0x0000000628287981 */ /* 0x000ea2000c1e1900 */
[----:B0-----:R-:W-:-:S06]  /*3df0*/  IMAD.WIDE R2, R8, 0x4, R18 ;  /* 0x0000000408027825 */ /* 0x001fcc00078e0212 */
[----:B------:R-:W0:Y:S01]  /*3e00*/  LDC R8, c[0x0][0x51c] ;  /* 0x00014700ff087b82 */ /* 0x000e220000000800 */
[----:B------:R-:W-:-:S04]  /*3e10*/  IMAD.WIDE R18, R15, 0x4, R18 ;  /* 0x000000040f127825 */ /* 0x000fc800078e0212 */
[----:B------:R-:W-:Y:S02]  /*3e20*/  IMAD.WIDE R14, R12, 0x4, R2 ;  /* 0x000000040c0e7825 */ /* 0x000fe400078e0202 */
        /* <DEDUP_REMOVED lines=22> */
.L_x_63:
[----:B------:R-:W-:Y:S05]  /*3f90*/  BSYNC.RECONVERGENT B2 ;  /* 0x0000000000027941 */ /* 0x000fea0003800200 */
.L_x_62:
        /* <DEDUP_REMOVED lines=9> */
[----:B--2---:R-:W-:-:S04]  /*4030*/  FADD R4, R4, -R15 ;  /* 0x8000000f04047221 */ /* 0x004fc80000000000 */
[----:B------:R-:W-:Y:S01]  /*4040*/  FMUL R4, R4, 1.125 ;  /* 0x3f90000004047820 */ /* 0x000fe20000400000 */
[----:B---3--:R-:W-:Y:S01]  /*4050*/  FADD R19, R8, -R19 ;  /* 0x8000001308137221 */ /* 0x008fe20000000000 */
[----:B0-----:R-:W-:-:S03]  /*4060*/  FFMA R8, R23, -R14, 1 ;  /* 0x3f80000017087423 */ /* 0x001fc6000000080e */
[----:B------:R-:W-:Y:S01]  /*4070*/  FFMA R19, R19, 0.041666667908430099487, -R4 ;  /* 0x3d2aaaab13137823 */ /* 0x000fe20000000804 */
[----:B------:R-:W-:-:S03]  /*4080*/  FFMA R8, R23, R8, R23 ;  /* 0x0000000817087223 */ /* 0x000fc60000000017 */
        /* <DEDUP_REMOVED lines=11> */
.L_x_65:
[----:B------:R-:W-:Y:S05]  /*4140*/  BSYNC.RECONVERGENT B2 ;  /* 0x0000000000027941 */ /* 0x000fea0003800200 */
.L_x_64:
        /* <DEDUP_REMOVED lines=23> */
.L_x_67:
[----:B------:R-:W-:Y:S05]  /*42c0*/  BSYNC.RECONVERGENT B2 ;  /* 0x0000000000027941 */ /* 0x000fea0003800200 */
.L_x_66:
[----:B------:R-:W0:Y:S08]  /*42d0*/  LDC.64 R18, c[0x0][0x4f0] ;  /* 0x00013c00ff127b82 */ /* 0x000e300000000a00 */
[----:B------:R-:W1:Y:S01]  /*42e0*/  LDC.64 R2, c[0x0][0x4f8] ;  /* 0x00013e00ff027b82 */ /* 0x000e620000000a00 */
[----:B0-----:R-:W-:-:S05]  /*42f0*/  IMAD.WIDE.U32 R18, R7, 0x4, R18 ;  /* 0x0000000407127825 */ /* 0x001fca00078e0012 */
        /* <DEDUP_REMOVED lines=23> */
[----:B------:R-:W-:Y:S02]  /*4470*/  MOV R18, R38 ;  /* 0x0000002600127202 */ /* 0x000fe40000000f00 */
[----:B------:R-:W-:Y:S02]  /*4480*/  MOV R19, R39 ;  /* 0x0000002700137202 */ /* 0x000fe40000000f00 */
[----:B------:R-:W-:Y:S02]  /*4490*/  MOV R2, R22 ;  /* 0x0000001600027202 */ /* 0x000fe40000000f00 */
[----:B------:R-:W-:Y:S02]  /*44a0*/  MOV R3, R23 ;  /* 0x0000001700037202 */ /* 0x000fe40000000f00 */
[----:B------:R-:W-:-:S07]  /*44b0*/  MOV R4, 0x44d0 ;  /* 0x000044d000047802 */ /* 0x000fce0000000f00 */
[----:B------:R-:W-:Y:S05]  /*44c0*/  CALL.REL.NOINC `($__internal_0_$__cuda_sm20_div_rn_f64_full) ;  /* 0x00000008000c7944 */ /* 0x000fea0003c00000 */
.L_x_69:
[----:B------:R-:W-:Y:S05]  /*44d0*/  BSYNC.RECONVERGENT B0 ;  /* 0x0000000000007941 */ /* 0x000fea0003800200 */
.L_x_68:
[----:B------:R-:W0:Y:S01]  /*44e0*/  MUFU.RCP R6, R15 ;  /* 0x0000000f00067308 */ /* 0x000e220000001000 */
[----:B------:R-:W-:Y:S01]  /*44f0*/  FMUL R4, R10, R17 ;  /* 0x000000110a047220 */ /* 0x000fe20000400000 */
[----:B------:R-:W-:Y:S01]  /*4500*/  DFMA R36, R36, R2, R24 ;  /* 0x000000022424722b */ /* 0x000fe20000000018 */
[----:B------:R-:W-:Y:S05]  /*4510*/  BSSY.RECONVERGENT B2, `(.L_x_70) ;  /* 0x000000c000027945 */ /* 0x000fea0003800200 */
        /* <DEDUP_REMOVED lines=8> */
[----:B------:R-:W-:Y:S02]  /*45a0*/  MOV R3, R15 ;  /* 0x0000000f00037202 */ /* 0x000fe40000000f00 */
[----:B------:R-:W-:-:S07]  /*45b0*/  MOV R4, 0x45d0 ;  /* 0x000045d000047802 */ /* 0x000fce0000000f00 */
[----:B------:R-:W-:Y:S05]  /*45c0*/  CALL.REL.NOINC `($__internal_1_$__cuda_sm3x_div_rn_noftz_f32_slowpath) ;  /* 0x0000000c00647944 */ /* 0x000fea0003c00000 */
.L_x_71:
[----:B------:R-:W-:Y:S05]  /*45d0*/  BSYNC.RECONVERGENT B2 ;  /* 0x0000000000027941 */ /* 0x000fea0003800200 */
.L_x_70:
        /* <DEDUP_REMOVED lines=18> */
.L_x_73:
[----:B------:R-:W-:Y:S05]  /*4700*/  BSYNC.RECONVERGENT B2 ;  /* 0x0000000000027941 */ /* 0x000fea0003800200 */
.L_x_72:
[----:B------:R-:W2:Y:S01]  /*4710*/  LDG.E R21, desc[UR6][R20.64] ;  /* 0x0000000614157981 */ /* 0x000ea2000c1e1900 */
[----:B------:R-:W0:Y:S01]  /*4720*/  LDCU UR4, c[0x0][0x514] ;  /* 0x0000a280ff0477ac */ /* 0x000e220008000800 */
[----:B------:R-:W-:Y:S01]  /*4730*/  BSSY.RECONVERGENT B2, `(.L_x_74) ;  /* 0x0000011000027945 */ /* 0x000fe20003800200 */
[----:B0-----:R-:W-:-:S06]  /*4740*/  FMUL R2, R2, UR4 ;  /* 0x0000000402027c20 */ /* 0x001fcc0008400000 */
        /* <DEDUP_REMOVED lines=15> */
.L_x_75:
[----:B------:R-:W-:Y:S05]  /*4840*/  BSYNC.RECONVERGENT B2 ;  /* 0x0000000000027941 */ /* 0x000fea0003800200 */
.L_x_74:
[----:B------:R-:W2:Y:S01]  /*4850*/  LDG.E R35, desc[UR6][R34.64] ;  /* 0x0000000622237981 */ /* 0x000ea2000c1e1900 */
[----:B------:R-:W0:Y:S03]  /*4860*/  LDCU UR4, c[0x0][0x514] ;  /* 0x0000a280ff0477ac */ /* 0x000e260008000800 */
[----:B------:R-:W3:Y:S01]  /*4870*/  LDG.E R28, desc[UR6][R28.64] ;  /* 0x000000061c1c7981 */ /* 0x000ee2000c1e1900 */
[----:B------:R-:W-:Y:S01]  /*4880*/  FMUL R3, R3, R12 ;  /* 0x0000000c03037220 */ /* 0x000fe20000400000 */
[----:B------:R-:W-:Y:S03]  /*4890*/  BSSY.RECONVERGENT B2, `(.L_x_76) ;  /* 0x0000014000027945 */ /* 0x000fe60003800200 */
[----:B0-----:R-:W-:-:S04]  /*48a0*/  FMUL R4, R3, UR4 ;  /* 0x0000000403047c20 */ /* 0x001fc80008400000 */
[----:B------:R-:W0:Y:S02]  /*48b0*/  F2F.F64.F32 R2, R4 ;  /* 0x0000000400027310 */ /* 0x000e240000201800 */
[----:B0-----:R-:W-:-:S06]  /*48c0*/  DADD R2, R36, R2 ;  /* 0x0000000024027229 */ /* 0x001fcc0000000002 */
[----:B--2---:R-:W0:Y:S01]  /*48d0*/  MUFU.RCP R10, R35 ;  /* 0x00000023000a7308 */ /* 0x004e220000001000 */
[----:B---3--:R-:W-:-:S07]  /*48e0*/  FMUL R13, R28, R13 ;  /* 0x0000000d1c0d7220 */ /* 0x008fce0000400000 */
[----:B------:R-:W1:Y:S08]  /*48f0*/  F2F.F64.F32 R6, R13 ;  /* 0x0000000d00067310 */ /* 0x000e700000201800 */
[----:B------:R-:W2:Y:S01]  /*4900*/  FCHK P3, R0, R35 ;  /* 0x0000002300007302 */ /* 0x000ea20000060000 */
[----:B0-----:R-:W-:-:S04]  /*4910*/  FFMA R5, -R35, R10, 1 ;  /* 0x3f80000023057423 */ /* 0x001fc8000000010a */
[----:B------:R-:W-:Y:S01]  /*4920*/  FFMA R5, R10, R5, R10 ;  /* 0x000000050a057223 */ /* 0x000fe2000000000a */
[----:B-1----:R-:W-:-:S03]  /*4930*/  DADD R6, R2, R6 ;  /* 0x0000000002067229 */ /* 0x002fc60000000006 */
        /* <DEDUP_REMOVED lines=9> */
.L_x_77:
[----:B------:R-:W-:Y:S05]  /*49d0*/  BSYNC.RECONVERGENT B2 ;  /* 0x0000000000027941 */ /* 0x000fea0003800200 */
.L_x_76:
[----:B------:R-:W0:Y:S01]  /*49e0*/  LDC.64 R2, c[0x0][0x390] ;  /* 0x0000e400ff027b82 */ /* 0x000e220000000a00 */
[----:B------:R-:W2:Y:S01]  /*49f0*/  LDG.E R31, desc[UR6][R30.64] ;  /* 0x000000061e1f7981 */ /* 0x000ea2000c1e1900 */
[----:B------:R-:W1:Y:S01]  /*4a00*/  LDCU UR4, c[0x0][0x514] ;  /* 0x0000a280ff0477ac */ /* 0x000e620008000800 */
[----:B0-----:R-:W-:-:S05]  /*4a10*/  IMAD.WIDE R2, R9, 0x4, R2 ;  /* 0x0000000409027825 */ /* 0x001fca00078e0202 */
[----:B------:R-:W3:Y:S01]  /*4a20*/  LDG.E R10, desc[UR6][R2.64] ;  /* 0x00000006020a7981 */ /* 0x000ee2000c1e1900 */
[----:B------:R-:W-:Y:S01]  /*4a30*/  FMUL R5, R5, R14 ;  /* 0x0000000e05057220 */ /* 0x000fe20000400000 */
[----:B------:R-:W-:Y:S03]  /*4a40*/  BSSY.RECONVERGENT B0, `(.L_x_78) ;  /* 0x0000014000007945 */ /* 0x000fe60003800200 */
[----:B-1----:R-:W-:-:S04]  /*4a50*/  FMUL R0, R5, UR4 ;  /* 0x0000000405007c20 */ /* 0x002fc80008400000 */
[----:B------:R-:W0:Y:S02]  /*4a60*/  F2F.F64.F32 R4, R0 ;  /* 0x0000000000047310 */ /* 0x000e240000201800 */
[----:B0-----:R-:W-:Y:S01]  /*4a70*/  DADD R4, R6, R4 ;  /* 0x0000000006047229 */ /* 0x001fe20000000004 */
[----:B--2---:R-:W-:-:S05]  /*4a80*/  FMUL R8, R31, R8 ;  /* 0x000000081f087220 */ /* 0x004fca0000400000 */
[----:B------:R-:W0:Y:S02]  /*4a90*/  F2F.F64.F32 R12, R8 ;  /* 0x00000008000c7310 */ /* 0x000e240000201800 */
[----:B0-----:R-:W-:-:S06]  /*4aa0*/  DADD R4, R4, R12 ;  /* 0x0000000004047229 */ /* 0x001fcc000000000c */
[----:B---3--:R-:W0:Y:S02]  /*4ab0*/  F2F.F64.F32 R6, R10 ;  /* 0x0000000a00067310 */ /* 0x008e240000201800 */
[----:B0-----:R-:W-:-:S06]  /*4ac0*/  DADD R4, R4, R6 ;  /* 0x0000000004047229 */ /* 0x001fcc0000000006 */
[----:B------:R-:W0:Y:S02]  /*4ad0*/  F2F.F32.F64 R6, R4 ;  /* 0x0000000400067310 */ /* 0x000e240000301000 */
[----:B0-----:R0:W-:Y:S01]  /*4ae0*/  STG.E desc[UR6][R2.64], R6 ;  /* 0x0000000602007986 */ /* 0x0011e2000c101906 */
[----:B------:R-:W-:Y:S05]  /*4af0*/  @!P0 BRA `(.L_x_79) ;  /* 0x0000000000208947 */ /* 0x000fea0003800000 */
[----:B------:R-:W1:Y:S01]  /*4b00*/  LDC.64 R4, c[0x0][0x3e8] ;  /* 0x0000fa00ff047b82 */ /* 0x000e620000000a00 */
[----:B------:R-:W2:Y:S01]  /*4b10*/  LDG.E R50, desc[UR6][R50.64] ;  /* 0x0000000632327981 */ /* 0x000ea2000c1e1900 */
[----:B-1----:R-:W-:-:S05]  /*4b20*/  IMAD.WIDE R4, R9, 0x4, R4 ;  /* 0x0000000409047825 */ /* 0x002fca00078e0204 */
[----:B------:R-:W2:Y:S01]  /*4b30*/  LDG.E R7, desc[UR6][R4.64] ;  /* 0x0000000604077981 */ /* 0x000ea2000c1e1900 */
[----:B------:R-:W-:-:S04]  /*4b40*/  FMUL R0, R11, R6 ;  /* 0x000000060b007220 */ /* 0x000fc80000400000 */
[----:B------:R-:W-:-:S04]  /*4b50*/  FMUL R13, R0, UR4 ;  /* 0x00000004000d7c20 */ /* 0x000fc80008400000 */
[----:B--2---:R-:W-:-:S05]  /*4b60*/  FFMA R7, R50, R7, R13 ;  /* 0x0000000732077223 */ /* 0x004fca000000000d */
[----:B------:R1:W-:Y:S02]  /*4b70*/  STG.E desc[UR6][R4.64], R7 ;  /* 0x0000000704007986 */ /* 0x0003e4000c101906 */
.L_x_79:
[----:B------:R-:W-:Y:S05]  /*4b80*/  BSYNC.RECONVERGENT B0 ;  /* 0x0000000000007941 */ /* 0x000fea0003800200 */
.L_x_78:
[----:B------:R-:W-:Y:S04]  /*4b90*/  BSSY.RECONVERGENT B0, `(.L_x_80) ;  /* 0x000000b000007945 */ /* 0x000fe80003800200 */
[----:B------:R-:W-:Y:S05]  /*4ba0*/  @!P1 BRA `(.L_x_81) ;  /* 0x0000000000249947 */ /* 0x000fea0003800000 */
[----:B-1----:R-:W1:Y:S01]  /*4bb0*/  LDC.64 R4, c[0x0][0x408] ;  /* 0x00010200ff047b82 */ /* 0x002e620000000a00 */
[----:B------:R-:W2:Y:S04]  /*4bc0*/  LDG.E R0, desc[UR6][R2.64] ;  /* 0x0000000602007981 */ /* 0x000ea8000c1e1900 */
[----:B------:R-:W3:Y:S01]  /*4bd0*/  LDG.E R52, desc[UR6][R52.64] ;  /* 0x0000000634347981 */ /* 0x000ee2000c1e1900 */
[----:B-1----:R-:W-:-:S05]  /*4be0*/  IMAD.WIDE R4, R9, 0x4, R4 ;  /* 0x0000000409047825 */ /* 0x002fca00078e0204 */
[----:B------:R-:W3:Y:S01]  /*4bf0*/  LDG.E R7, desc[UR6][R4.64] ;  /* 0x0000000604077981 */ /* 0x000ee2000c1e1900 */
[----:B--2---:R-:W-:-:S04]  /*4c00*/  FMUL R0, R11, R0 ;  /* 0x000000000b007220 */ /* 0x004fc80000400000 */
[----:B------:R-:W-:-:S04]  /*4c10*/  FMUL R13, R0, UR4 ;  /* 0x00000004000d7c20 */ /* 0x000fc80008400000 */
[----:B---3--:R-:W-:-:S05]  /*4c20*/  FFMA R7, R52, R7, R13 ;  /* 0x0000000734077223 */ /* 0x008fca000000000d */
[----:B------:R2:W-:Y:S02]  /*4c30*/  STG.E desc[UR6][R4.64], R7 ;  /* 0x0000000704007986 */ /* 0x0005e4000c101906 */
.L_x_81:
[----:B------:R-:W-:Y:S05]  /*4c40*/  BSYNC.RECONVERGENT B0 ;  /* 0x0000000000007941 */ /* 0x000fea0003800200 */
.L_x_80:
[----:B------:R-:W-:Y:S05]  /*4c50*/  @!P2 EXIT ;  /* 0x000000000000a94d */ /* 0x000fea0003800000 */
[----:B-12---:R-:W1:Y:S01]  /*4c60*/  LDC.64 R4, c[0x0][0x3f8] ;  /* 0x0000fe00ff047b82 */ /* 0x006e620000000a00 */
[----:B0-----:R-:W2:Y:S04]  /*4c70*/  LDG.E R2, desc[UR6][R2.64] ;  /* 0x0000000602027981 */ /* 0x001ea8000c1e1900 */
[----:B------:R-:W3:Y:S01]  /*4c80*/  LDG.E R26, desc[UR6][R26.64] ;  /* 0x000000061a1a7981 */ /* 0x000ee2000c1e1900 */
[----:B-1----:R-:W-:-:S05]  /*4c90*/  IMAD.WIDE R4, R9, 0x4, R4 ;  /* 0x0000000409047825 */ /* 0x002fca00078e0204 */
[----:B------:R-:W3:Y:S01]  /*4ca0*/  LDG.E R7, desc[UR6][R4.64] ;  /* 0x0000000604077981 */ /* 0x000ee2000c1e1900 */
[----:B--2---:R-:W-:-:S04]  /*4cb0*/  FMUL R11, R11, R2 ;  /* 0x000000020b0b7220 */ /* 0x004fc80000400000 */
[----:B------:R-:W-:-:S04]  /*4cc0*/  FMUL R11, R11, UR4 ;  /* 0x000000040b0b7c20 */ /* 0x000fc80008400000 */
[----:B---3--:R-:W-:-:S05]  /*4cd0*/  FFMA R7, R26, R7, R11 ;  /* 0x000000071a077223 */ /* 0x008fca000000000b */
[----:B------:R-:W-:Y:S01]  /*4ce0*/  STG.E desc[UR6][R4.64], R7 ;  /* 0x0000000704007986 */ /* 0x000fe2000c101906 */
[----:B------:R-:W-:Y:S05]  /*4cf0*/  EXIT ;  /* 0x000000000000794d */ /* 0x000fea0003800000 */
        .weak           $__internal_0_$__cuda_sm20_div_rn_f64_full
        .type           $__internal_0_$__cuda_sm20_div_rn_f64_full,@function
        .size           $__internal_0_$__cuda_sm20_div_rn_f64_full,($__internal_1_$__cuda_sm3x_div_rn_noftz_f32_slowpath - $__internal_0_$__cuda_sm20_div_rn_f64_full)
$__internal_0_$__cuda_sm20_div_rn_f64_full:
[C---:B------:R-:W-:Y:S01]  /*4d00*/  FSETP.GEU.AND P3, PT, |R3|.reuse, 1.469367938527859385e-39, PT ;  /* 0x001000000300780b */ /* 0x040fe20003f6e200 */
[----:B------:R-:W-:Y:S01]  /*4d10*/  HFMA2 R60, -RZ, RZ, 0, 5.9604644775390625e-08 ;  /* 0x00000001ff3c7431 */ /* 0x000fe200000001ff */
[----:B------:R-:W-:Y:S01]  /*4d20*/  LOP3.LUT R58, R3, 0x800fffff, RZ, 0xc0, !PT ;  /* 0x800fffff033a7812 */ /* 0x000fe200078ec0ff */
[----:B------:R-:W-:Y:S01]  /*4d30*/  BSSY.RECONVERGENT B1, `(.L_x_82) ;  /* 0x000005d000017945 */ /* 0x000fe20003800200 */
[-C--:B------:R-:W-:Y:S02]  /*4d40*/  MOV R54, R2.reuse ;  /* 0x0000000200367202 */ /* 0x080fe40000000f00 */
[----:B------:R-:W-:Y:S02]  /*4d50*/  MOV R55, R3 ;  /* 0x0000000300377202 */ /* 0x000fe40000000f00 */
[----:B------:R-:W-:Y:S02]  /*4d60*/  LOP3.LUT R59, R58, 0x3ff00000, RZ, 0xfc, !PT ;  /* 0x3ff000003a3b7812 */ /* 0x000fe400078efcff */
[----:B------:R-:W-:-:S02]  /*4d70*/  MOV R58, R2 ;  /* 0x00000002003a7202 */ /* 0x000fc40000000f00 */
[----:B------:R-:W-:Y:S01]  /*4d80*/  MOV R63, R19 ;  /* 0x00000013003f7202 */ /* 0x000fe20000000f00 */
[----:B------:R-:W-:Y:S01]  /*4d90*/  @!P3 DMUL R58, R54, 8.98846567431157953865e+307 ;  /* 0x7fe00000363ab828 */ /* 0x000fe20000000000 */
[----:B------:R-:W-:Y:S02]  /*4da0*/  LOP3.LUT R22, R3, 0x7ff00000, RZ, 0xc0, !PT ;  /* 0x7ff0000003167812 */ /* 0x000fe400078ec0ff */
[C---:B------:R-:W-:Y:S02]  /*4db0*/  FSETP.GEU.AND P5, PT, |R63|.reuse, 1.469367938527859385e-39, PT ;  /* 0x001000003f00780b */ /* 0x040fe40003fae200 */
[----:B------:R-:W-:Y:S01]  /*4dc0*/  LOP3.LUT R2, R63, 0x7ff00000, RZ, 0xc0, !PT ;  /* 0x7ff000003f027812 */ /* 0x000fe200078ec0ff */
[----:B------:R-:W0:Y:S01]  /*4dd0*/  MUFU.RCP64H R61, R59 ;  /* 0x0000003b003d7308 */ /* 0x000e220000001800 */
[----:B------:R-:W-:Y:S02]  /*4de0*/  MOV R3, 0x1ca00000 ;  /* 0x1ca0000000037802 */ /* 0x000fe40000000f00 */
[----:B------:R-:W-:-:S02]  /*4df0*/  MOV R62, R18 ;  /* 0x00000012003e7202 */ /* 0x000fc40000000f00 */
[----:B------:R-:W-:Y:S02]  /*4e00*/  ISETP.GE.U32.AND P4, PT, R2, R22, PT ;  /* 0x000000160200720c */ /* 0x000fe40003f86070 */
[----:B------:R-:W-:-:S03]  /*4e10*/  @!P3 LOP3.LUT R22, R59, 0x7ff00000, RZ, 0xc0, !PT ;  /* 0x7ff000003b16b812 */ /* 0x000fc600078ec0ff */
[----:B------:R-:W-:-:S04]  /*4e20*/  @!P5 LOP3.LUT R19, R55, 0x7ff00000, RZ, 0xc0, !PT ;  /* 0x7ff000003713d812 */ /* 0x000fc800078ec0ff */
[----:B------:R-:W-:Y:S02]  /*4e30*/  @!P5 ISETP.GE.U32.AND P6, PT, R2, R19, PT ;  /* 0x000000130200d20c */ /* 0x000fe40003fc6070 */
[C---:B------:R-:W-:Y:S01]  /*4e40*/  SEL R19, R3.reuse, 0x63400000, !P4 ;  /* 0x6340000003137807 */ /* 0x040fe20006000000 */
[----:B0-----:R-:W-:Y:S01]  /*4e50*/  DFMA R64, R60, -R58, 1 ;  /* 0x3ff000003c40742b */ /* 0x001fe2000000083a */
[----:B------:R-:W-:-:S04]  /*4e60*/  @!P5 SEL R18, R3, 0x63400000, !P6 ;  /* 0x634000000312d807 */ /* 0x000fc80007000000 */
[----:B------:R-:W-:-:S03]  /*4e70*/  @!P5 LOP3.LUT R18, R18, 0x80000000, R63, 0xf8, !PT ;  /* 0x800000001212d812 */ /* 0x000fc600078ef83f */
[----:B------:R-:W-:-:S08]  /*4e80*/  DFMA R64, R64, R64, R64 ;  /* 0x000000404040722b */ /* 0x000fd00000000040 */
[----:B------:R-:W-:Y:S01]  /*4e90*/  DFMA R60, R60, R64, R60 ;  /* 0x000000403c3c722b */ /* 0x000fe2000000003c */
[----:B------:R-:W-:Y:S02]  /*4ea0*/  LOP3.LUT R65, R19, 0x800fffff, R63, 0xf8, !PT ;  /* 0x800fffff13417812 */ /* 0x000fe400078ef83f */
[----:B------:R-:W-:Y:S02]  /*4eb0*/  @!P5 LOP3.LUT R19, R18, 0x100000, RZ, 0xfc, !PT ;  /* 0x001000001213d812 */ /* 0x000fe400078efcff */
[----:B------:R-:W-:-:S03]  /*4ec0*/  MOV R64, R62 ;  /* 0x0000003e00407202 */ /* 0x000fc60000000f00 */
[----:B------:R-:W-:Y:S01]  /*4ed0*/  DFMA R66, R60, -R58, 1 ;  /* 0x3ff000003c42742b */ /* 0x000fe2000000083a */
[----:B------:R-:W-:-:S06]  /*4ee0*/  @!P5 MOV R18, RZ ;  /* 0x000000ff0012d202 */ /* 0x000fcc0000000f00 */
[----:B------:R-:W-:Y:S02]  /*4ef0*/  @!P5 DFMA R64, R64, 2, -R18 ;  /* 0x400000004040d82b */ /* 0x000fe40000000812 */
[----:B------:R-:W-:-:S08]  /*4f00*/  DFMA R66, R60, R66, R60 ;  /* 0x000000423c42722b */ /* 0x000fd0000000003c */
[----:B------:R-:W-:-:S08]  /*4f10*/  DMUL R18, R66, R64 ;  /* 0x0000004042127228 */ /* 0x000fd00000000000 */
[----:B------:R-:W-:-:S08]  /*4f20*/  DFMA R60, R18, -R58, R64 ;  /* 0x8000003a123c722b */ /* 0x000fd00000000040 */
[----:B------:R-:W-:Y:S01]  /*4f30*/  DFMA R60, R66, R60, R18 ;  /* 0x0000003c423c722b */ /* 0x000fe20000000012 */
[----:B------:R-:W-:Y:S02]  /*4f40*/  MOV R19, R2 ;  /* 0x0000000200137202 */ /* 0x000fe40000000f00 */
[----:B------:R-:W-:-:S04]  /*4f50*/  @!P5 LOP3.LUT R19, R65, 0x7ff00000, RZ, 0xc0, !PT ;  /* 0x7ff000004113d812 */ /* 0x000fc800078ec0ff */
[----:B------:R-:W-:-:S04]  /*4f60*/  IADD3 R18, PT, PT, R19, -0x1, RZ ;  /* 0xffffffff13127810 */ /* 0x000fc80007ffe0ff */
[----:B------:R-:W-:Y:S02]  /*4f70*/  ISETP.GT.U32.AND P3, PT, R18, 0x7feffffe, PT ;  /* 0x7feffffe1200780c */ /* 0x000fe40003f64070 */
[----:B------:R-:W-:-:S04]  /*4f80*/  IADD3 R18, PT, PT, R22, -0x1, RZ ;  /* 0xffffffff16127810 */ /* 0x000fc80007ffe0ff */
[----:B------:R-:W-:-:S13]  /*4f90*/  ISETP.GT.U32.OR P3, PT, R18, 0x7feffffe, P3 ;  /* 0x7feffffe1200780c */ /* 0x000fda0001f64470 */
[----:B------:R-:W-:Y:S05]  /*4fa0*/  @P3 BRA `(.L_x_83) ;  /* 0x0000000000743947 */ /* 0x000fea0003800000 */
[----:B------:R-:W-:-:S04]  /*4fb0*/  LOP3.LUT R19, R55, 0x7ff00000, RZ, 0xc0, !PT ;  /* 0x7ff0000037137812 */ /* 0x000fc800078ec0ff */
[CC--:B------:R-:W-:Y:S02]  /*4fc0*/  VIADDMNMX R18, R2.reuse, -R19.reuse, 0xb9600000, !PT ;  /* 0xb960000002127446 */ /* 0x0c0fe40007800913 */
[----:B------:R-:W-:Y:S02]  /*4fd0*/  ISETP.GE.U32.AND P3, PT, R2, R19, PT ;  /* 0x000000130200720c */ /* 0x000fe40003f66070 */
[----:B------:R-:W-:Y:S02]  /*4fe0*/  VIMNMX R18, PT, PT, R18, 0x46a00000, PT ;  /* 0x46a0000012127848 */ /* 0x000fe40003fe0100 */
[----:B------:R-:W-:-:S04]  /*4ff0*/  SEL R3, R3, 0x63400000, !P3 ;  /* 0x6340000003037807 */ /* 0x000fc80005800000 */
[----:B------:R-:W-:Y:S02]  /*5000*/  IADD3 R3, PT, PT, -R3, R18, RZ ;  /* 0x0000001203037210 */ /* 0x000fe40007ffe1ff */
[----:B------:R-:W-:Y:S02]  /*5010*/  MOV R18, RZ ;  /* 0x000000ff00127202 */ /* 0x000fe40000000f00 */
[----:B------:R-:W-:-:S06]  /*5020*/  IADD3 R19, PT, PT, R3, 0x7fe00000, RZ ;  /* 0x7fe0000003137810 */ /* 0x000fcc0007ffe0ff */
[----:B------:R-:W-:-:S10]  /*5030*/  DMUL R66, R60, R18 ;  /* 0x000000123c427228 */ /* 0x000fd40000000000 */
[----:B------:R-:W-:-:S13]  /*5040*/  FSETP.GTU.AND P3, PT, |R67|, 1.469367938527859385e-39, PT ;  /* 0x001000004300780b */ /* 0x000fda0003f6c200 */
[----:B------:R-:W-:Y:S05]  /*5050*/  @P3 BRA `(.L_x_84) ;  /* 0x0000000000a83947 */ /* 0x000fea0003800000 */
[----:B------:R-:W-:Y:S01]  /*5060*/  DFMA R58, R60, -R58, R64 ;  /* 0x8000003a3c3a722b */ /* 0x000fe20000000040 */
[----:B------:R-:W-:-:S09]  /*5070*/  MOV R18, RZ ;  /* 0x000000ff00127202 */ /* 0x000fd20000000f00 */
[C---:B------:R-:W-:Y:S02]  /*5080*/  FSETP.NEU.AND P3, PT, R59.reuse, RZ, PT ;  /* 0x000000ff3b00720b */ /* 0x040fe40003f6d000 */
[----:B------:R-:W-:-:S04]  /*5090*/  LOP3.LUT R2, R59, 0x80000000, R55, 0x48, !PT ;  /* 0x800000003b027812 */ /* 0x000fc800078e4837 */
[----:B------:R-:W-:-:S07]  /*50a0*/  LOP3.LUT R19, R2, R19, RZ, 0xfc, !PT ;  /* 0x0000001302137212 */ /* 0x000fce00078efcff */
[----:B------:R-:W-:Y:S05]  /*50b0*/  @!P3 BRA `(.L_x_84) ;  /* 0x000000000090b947 */ /* 0x000fea0003800000 */
[C---:B------:R-:W-:Y:S01]  /*50c0*/  IADD3 R23, PT, PT, -R3.reuse, RZ, RZ ;  /* 0x000000ff03177210 */ /* 0x040fe20007ffe1ff */
[----:B------:R-:W-:Y:S01]  /*50d0*/  DMUL.RP R18, R60, R18 ;  /* 0x000000123c127228 */ /* 0x000fe20000008000 */
[----:B------:R-:W-:Y:S02]  /*50e0*/  MOV R22, RZ ;  /* 0x000000ff00167202 */ /* 0x000fe40000000f00 */
[----:B------:R-:W-:-:S04]  /*50f0*/  IADD3 R3, PT, PT, -R3, -0x43300000, RZ ;  /* 0xbcd0000003037810 */ /* 0x000fc80007ffe1ff */
[----:B------:R-:W-:-:S03]  /*5100*/  DFMA R22, R66, -R22, R60 ;  /* 0x800000164216722b */ /* 0x000fc6000000003c */
[----:B------:R-:W-:-:S07]  /*5110*/  LOP3.LUT R2, R19, R2, RZ, 0x3c, !PT ;  /* 0x0000000213027212 */ /* 0x000fce00078e3cff */
[----:B------:R-:W-:-:S04]  /*5120*/  FSETP.NEU.AND P3, PT, |R23|, R3, PT ;  /* 0x000000031700720b */ /* 0x000fc80003f6d200 */
[----:B------:R-:W-:Y:S02]  /*5130*/  FSEL R18, R18, R66, !P3 ;  /* 0x0000004212127208 */ /* 0x000fe40005800000 */
[----:B------:R-:W-:Y:S02]  /*5140*/  FSEL R19, R2, R67, !P3 ;  /* 0x0000004302137208 */ /* 0x000fe40005800000 */
[----:B------:R-:W-:Y:S02]  /*5150*/  MOV R66, R18 ;  /* 0x0000001200427202 */ /* 0x000fe40000000f00 */
[----:B------:R-:W-:Y:S01]  /*5160*/  MOV R67, R19 ;  /* 0x0000001300437202 */ /* 0x000fe20000000f00 */
[----:B------:R-:W-:Y:S06]  /*5170*/  BRA `(.L_x_84) ;  /* 0x0000000000607947 */ /* 0x000fec0003800000 */
.L_x_83:
[----:B------:R-:W-:-:S14]  /*5180*/  DSETP.NAN.AND P3, PT, R62, R62, PT ;  /* 0x0000003e3e00722a */ /* 0x000fdc0003f68000 */
[----:B------:R-:W-:Y:S05]  /*5190*/  @P3 BRA `(.L_x_85) ;  /* 0x00000000004c3947 */ /* 0x000fea0003800000 */
[----:B------:R-:W-:-:S14]  /*51a0*/  DSETP.NAN.AND P3, PT, R54, R54, PT ;  /* 0x000000363600722a */ /* 0x000fdc0003f68000 */
[----:B------:R-:W-:Y:S05]  /*51b0*/  @P3 BRA `(.L_x_86) ;  /* 0x0000000000343947 */ /* 0x000fea0003800000 */
[----:B------:R-:W-:Y:S02]  /*51c0*/  ISETP.NE.AND P3, PT, R19, R22, PT ;  /* 0x000000161300720c */ /* 0x000fe40003f65270 */
[----:B------:R-:W-:Y:S02]  /*51d0*/  MOV R66, 0x0 ;  /* 0x0000000000427802 */ /* 0x000fe40000000f00 */
[----:B------:R-:W-:-:S09]  /*51e0*/  MOV R67, 0xfff80000 ;  /* 0xfff8000000437802 */ /* 0x000fd20000000f00 */
[----:B------:R-:W-:Y:S05]  /*51f0*/  @!P3 BRA `(.L_x_84) ;  /* 0x000000000040b947 */ /* 0x000fea0003800000 */
[----:B------:R-:W-:Y:S02]  /*5200*/  ISETP.NE.AND P3, PT, R19, 0x7ff00000, PT ;  /* 0x7ff000001300780c */ /* 0x000fe40003f65270 */
[----:B------:R-:W-:Y:S02]  /*5210*/  LOP3.LUT R55, R63, 0x80000000, R55, 0x48, !PT ;  /* 0x800000003f377812 */ /* 0x000fe400078e4837 */
[----:B------:R-:W-:-:S13]  /*5220*/  ISETP.EQ.OR P3, PT, R22, RZ, !P3 ;  /* 0x000000ff1600720c */ /* 0x000fda0005f62670 */
[----:B------:R-:W-:Y:S02]  /*5230*/  @P3 LOP3.LUT R2, R55, 0x7ff00000, RZ, 0xfc, !PT ;  /* 0x7ff0000037023812 */ /* 0x000fe400078efcff */
[----:B------:R-:W-:Y:S02]  /*5240*/  @!P3 MOV R66, RZ ;  /* 0x000000ff0042b202 */ /* 0x000fe40000000f00 */
[----:B------:R-:W-:Y:S02]  /*5250*/  @!P3 MOV R67, R55 ;  /* 0x000000370043b202 */ /* 0x000fe40000000f00 */
[----:B------:R-:W-:Y:S02]  /*5260*/  @P3 MOV R66, RZ ;  /* 0x000000ff00423202 */ /* 0x000fe40000000f00 */
[----:B------:R-:W-:Y:S01]  /*5270*/  @P3 MOV R67, R2 ;  /* 0x0000000200433202 */ /* 0x000fe20000000f00 */
[----:B------:R-:W-:Y:S06]  /*5280*/  BRA `(.L_x_84) ;  /* 0x00000000001c7947 */ /* 0x000fec0003800000 */
.L_x_86:
[----:B------:R-:W-:Y:S02]  /*5290*/  LOP3.LUT R3, R55, 0x80000, RZ, 0xfc, !PT ;  /* 0x0008000037037812 */ /* 0x000fe400078efcff */
[----:B------:R-:W-:Y:S02]  /*52a0*/  MOV R66, R54 ;  /* 0x0000003600427202 */ /* 0x000fe40000000f00 */
[----:B------:R-:W-:Y:S01]  /*52b0*/  MOV R67, R3 ;  /* 0x0000000300437202 */ /* 0x000fe20000000f00 */
[----:B------:R-:W-:Y:S06]  /*52c0*/  BRA `(.L_x_84) ;  /* 0x00000000000c7947 */ /* 0x000fec0003800000 */
.L_x_85:
[----:B------:R-:W-:Y:S02]  /*52d0*/  LOP3.LUT R3, R63, 0x80000, RZ, 0xfc, !PT ;  /* 0x000800003f037812 */ /* 0x000fe400078efcff */
[----:B------:R-:W-:Y:S02]  /*52e0*/  MOV R66, R62 ;  /* 0x0000003e00427202 */ /* 0x000fe40000000f00 */
[----:B------:R-:W-:-:S07]  /*52f0*/  MOV R67, R3 ;  /* 0x0000000300437202 */ /* 0x000fce0000000f00 */
.L_x_84:
[----:B------:R-:W-:Y:S05]  /*5300*/  BSYNC.RECONVERGENT B1 ;  /* 0x0000000000017941 */ /* 0x000fea0003800200 */
.L_x_82:
[----:B------:R-:W-:Y:S01]  /*5310*/  HFMA2 R19, -RZ, RZ, 0, 0 ;  /* 0x00000000ff137431 */ /* 0x000fe200000001ff */
[----:B------:R-:W-:Y:S02]  /*5320*/  MOV R18, R4 ;  /* 0x0000000400127202 */ /* 0x000fe40000000f00 */
[----:B------:R-:W-:Y:S02]  /*5330*/  MOV R2, R66 ;  /* 0x0000004200027202 */ /* 0x000fe40000000f00 */
[----:B------:R-:W-:Y:S01]  /*5340*/  MOV R3, R67 ;  /* 0x0000004300037202 */ /* 0x000fe20000000f00 */
[----:B------:R-:W-:Y:S06]  /*5350*/  RET.REL.NODEC R18 `(_Z12velocity_adjPfS_S_S_S_S_S_S_S_S_S_S_S_S_S_S_S_S_S_S_S_S_S_S_S_S_S_S_S_S_S_S_S_S_S_S_S_S_S_S_S_S_S_S_S_S_S_S_S_iiiffffi) ;  /* 0xffffffac12287950 */ /* 0x000fec0003c3ffff */
        .weak           $__internal_1_$__cuda_sm3x_div_rn_noftz_f32_slowpath
        .type           $__internal_1_$__cuda_sm3x_div_rn_noftz_f32_slowpath,@function
        .size           $__internal_1_$__cuda_sm3x_div_rn_noftz_f32_slowpath,(.L_x_100 - $__internal_1_$__cuda_sm3x_div_rn_noftz_f32_slowpath)
$__internal_1_$__cuda_sm3x_div_rn_noftz_f32_slowpath:
[----:B------:R-:W-:Y:S01]  /*5360*/  SHF.R.U32.HI R18, RZ, 0x17, R3 ;  /* 0x00000017ff127819 */ /* 0x000fe20000011603 */
[----:B------:R-:W-:Y:S01]  /*5370*/  BSSY.RECONVERGENT B0, `(.L_x_87) ;  /* 0x0000062000007945 */ /* 0x000fe20003800200 */
[----:B------:R-:W-:Y:S02]  /*5380*/  SHF.R.U32.HI R22, RZ, 0x17, R2 ;  /* 0x00000017ff167819 */ /* 0x000fe40000011602 */
[----:B------:R-:W-:Y:S02]  /*5390*/  LOP3.LUT R18, R18, 0xff, RZ, 0xc0, !PT ;  /* 0x000000ff12127812 */ /* 0x000fe400078ec0ff */
[----:B------:R-:W-:Y:S02]  /*53a0*/  LOP3.LUT R22, R22, 0xff, RZ, 0xc0, !PT ;  /* 0x000000ff16167812 */ /* 0x000fe400078ec0ff */
[----:B------:R-:W-:Y:S02]  /*53b0*/  IADD3 R23, PT, PT, R18, -0x1, RZ ;  /* 0xffffffff12177810 */ /* 0x000fe40007ffe0ff */
[----:B------:R-:W-:-:S02]  /*53c0*/  IADD3 R48, PT, PT, R22, -0x1, RZ ;  /* 0xffffffff16307810 */ /* 0x000fc40007ffe0ff */
[----:B------:R-:W-:-:S04]  /*53d0*/  ISETP.GT.U32.AND P3, PT, R23, 0xfd, PT ;  /* 0x000000fd1700780c */ /* 0x000fc80003f64070 */
[----:B------:R-:W-:-:S13]  /*53e0*/  ISETP.GT.U32.OR P3, PT, R48, 0xfd, P3 ;  /* 0x000000fd3000780c */ /* 0x000fda0001f64470 */
[----:B------:R-:W-:Y:S01]  /*53f0*/  @!P3 MOV R19, RZ ;  /* 0x000000ff0013b202 */ /* 0x000fe20000000f00 */
[----:B------:R-:W-:Y:S06]  /*5400*/  @!P3 BRA `(.L_x_88) ;  /* 0x00000000005cb947 */ /* 0x000fec0003800000 */
[----:B------:R-:W-:Y:S02]  /*5410*/  FSETP.GTU.FTZ.AND P3, PT, |R2|, +INF , PT ;  /* 0x7f8000000200780b */ /* 0x000fe40003f7c200 */
[----:B------:R-:W-:-:S04]  /*5420*/  FSETP.GTU.FTZ.AND P4, PT, |R3|, +INF , PT ;  /* 0x7f8000000300780b */ /* 0x000fc80003f9c200 */
[----:B------:R-:W-:-:S13]  /*5430*/  PLOP3.LUT P3, PT, P3, P4, PT, 0xf8, 0x8f ;  /* 0x00000000008f781c */ /* 0x000fda0001f69f70 */
[----:B------:R-:W-:Y:S05]  /*5440*/  @P3 BRA `(.L_x_89) ;  /* 0x00000004004c3947 */ /* 0x000fea0003800000 */
[----:B------:R-:W-:-:S13]  /*5450*/  LOP3.LUT P3, RZ, R3, 0x7fffffff, R2, 0xc8, !PT ;  /* 0x7fffffff03ff7812 */ /* 0x000fda000786c802 */
[----:B------:R-:W-:Y:S05]  /*5460*/  @!P3 BRA `(.L_x_90) ;  /* 0x00000004003cb947 */ /* 0x000fea0003800000 */
[C---:B------:R-:W-:Y:S02]  /*5470*/  FSETP.NEU.FTZ.AND P4, PT, |R2|.reuse, +INF , PT ;  /* 0x7f8000000200780b */ /* 0x040fe40003f9d200 */
[----:B------:R-:W-:Y:S02]  /*5480*/  FSETP.NEU.FTZ.AND P5, PT, |R3|, +INF , PT ;  /* 0x7f8000000300780b */ /* 0x000fe40003fbd200 */
[----:B------:R-:W-:-:S11]  /*5490*/  FSETP.NEU.FTZ.AND P3, PT, |R2|, +INF , PT ;  /* 0x7f8000000200780b */ /* 0x000fd60003f7d200 */
[----:B------:R-:W-:Y:S05]  /*54a0*/  @!P5 BRA !P4, `(.L_x_90) ;  /* 0x00000004002cd947 */ /* 0x000fea0006000000 */
[----:B------:R-:W-:-:S04]  /*54b0*/  LOP3.LUT P4, RZ, R2, 0x7fffffff, RZ, 0xc0, !PT ;  /* 0x7fffffff02ff7812 */ /* 0x000fc8000788c0ff */
[----:B------:R-:W-:-:S13]  /*54c0*/  PLOP3.LUT P4, PT, P5, P4, PT, 0x2f, 0xf2 ;  /* 0x0000000000f2781c */ /* 0x000fda0002f88577 */
[----:B------:R-:W-:Y:S05]  /*54d0*/  @P4 BRA `(.L_x_91) ;  /* 0x0000000400184947 */ /* 0x000fea0003800000 */
[----:B------:R-:W-:-:S04]  /*54e0*/  LOP3.LUT P4, RZ, R3, 0x7fffffff, RZ, 0xc0, !PT ;  /* 0x7fffffff03ff7812 */ /* 0x000fc8000788c0ff */
[----:B------:R-:W-:-:S13]  /*54f0*/  PLOP3.LUT P3, PT, P3, P4, PT, 0x2f, 0xf2 ;  /* 0x0000000000f2781c */ /* 0x000fda0001f68577 */
[----:B------:R-:W-:Y:S05]  /*5500*/  @P3 BRA `(.L_x_92) ;  /* 0x0000000400003947 */ /* 0x000fea0003800000 */
[----:B------:R-:W-:Y:S02]  /*5510*/  ISETP.GE.AND P3, PT, R48, RZ, PT ;  /* 0x000000ff3000720c */ /* 0x000fe40003f66270 */
[----:B------:R-:W-:-:S11]  /*5520*/  ISETP.GE.AND P4, PT, R23, RZ, PT ;  /* 0x000000ff1700720c */ /* 0x000fd60003f86270 */
[----:B------:R-:W-:Y:S01]  /*5530*/  @P3 MOV R19, RZ ;  /* 0x000000ff00133202 */ /* 0x000fe20000000f00 */
[----:B------:R-:W-:Y:S01]  /*5540*/  @!P3 FFMA R2, R2, 1.84467440737095516160e+19, RZ ;  /* 0x5f8000000202b823 */ /* 0x000fe200000000ff */
[----:B------:R-:W-:Y:S01]  /*5550*/  @!P3 MOV R19, 0xffffffc0 ;  /* 0xffffffc00013b802 */ /* 0x000fe20000000f00 */
[----:B------:R-:W-:-:S03]  /*5560*/  @!P4 FFMA R3, R3, 1.84467440737095516160e+19, RZ ;  /* 0x5f8000000303c823 */ /* 0x000fc600000000ff */
[----:B------:R-:W-:-:S07]  /*5570*/  @!P4 IADD3 R19, PT, PT, R19, 0x40, RZ ;  /* 0x000000401313c810 */ /* 0x000fce0007ffe0ff */
.L_x_88:
[----:B------:R-:W-:Y:S01]  /*5580*/  LEA R48, R18, 0xc0800000, 0x17 ;  /* 0xc080000012307811 */ /* 0x000fe200078eb8ff */
[----:B------:R-:W-:Y:S01]  /*5590*/  BSSY.RECONVERGENT B1, `(.L_x_93) ;  /* 0x0000036000017945 */ /* 0x000fe20003800200 */
[----:B------:R-:W-:Y:S02]  /*55a0*/  IADD3 R23, PT, PT, R22, -0x7f, RZ ;  /* 0xffffff8116177810 */ /* 0x000fe40007ffe0ff */
[----:B------:R-:W-:-:S03]  /*55b0*/  IADD3 R58, PT, PT, -R48, R3, RZ ;  /* 0x00000003303a7210 */ /* 0x000fc60007ffe1ff */
[----:B------:R-:W-:Y:S01]  /*55c0*/  IMAD R2, R23, -0x800000, R2 ;  /* 0xff80000017027824 */ /* 0x000fe200078e0202 */
[----:B------:R-:W0:Y:S01]  /*55d0*/  MUFU.RCP R48, R58 ;  /* 0x0000003a00307308 */ /* 0x000e220000001000 */
[----:B------:R-:W-:-:S04]  /*55e0*/  FADD.FTZ R3, -R58, -RZ ;  /* 0x800000ff3a037221 */ /* 0x000fc80000010100 */
[----:B0-----:R-:W-:-:S04]  /*55f0*/  FFMA R57, R48, R3, 1 ;  /* 0x3f80000030397423 */ /* 0x001fc80000000003 */
[----:B------:R-:W-:-:S04]  /*5600*/  FFMA R57, R48, R57, R48 ;  /* 0x0000003930397223 */ /* 0x000fc80000000030 */
[----:B------:R-:W-:-:S04]  /*5610*/  FFMA R22, R2, R57, RZ ;  /* 0x0000003902167223 */ /* 0x000fc800000000ff */
[----:B------:R-:W-:-:S04]  /*5620*/  FFMA R48, R3, R22, R2 ;  /* 0x0000001603307223 */ /* 0x000fc80000000002 */
[----:B------:R-:W-:Y:S01]  /*5630*/  FFMA R48, R57, R48, R22 ;  /* 0x0000003039307223 */ /* 0x000fe20000000016 */
[----:B------:R-:W-:-:S03]  /*5640*/  IADD3 R22, PT, PT, R23, 0x7f, -R18 ;  /* 0x0000007f17167810 */ /* 0x000fc60007ffe812 */
[----:B------:R-:W-:Y:S01]  /*5650*/  FFMA R3, R3, R48, R2 ;  /* 0x0000003003037223 */ /* 0x000fe20000000002 */
[----:B------:R-:W-:-:S03]  /*5660*/  IADD3 R19, PT, PT, R22, R19, RZ ;  /* 0x0000001316137210 */ /* 0x000fc60007ffe0ff */
[----:B------:R-:W-:-:S05]  /*5670*/  FFMA R2, R57, R3, R48 ;  /* 0x0000000339027223 */ /* 0x000fca0000000030 */
[----:B------:R-:W-:-:S04]  /*5680*/  SHF.R.U32.HI R18, RZ, 0x17, R2 ;  /* 0x00000017ff127819 */ /* 0x000fc80000011602 */
[----:B------:R-:W-:-:S04]  /*5690*/  LOP3.LUT R18, R18, 0xff, RZ, 0xc0, !PT ;  /* 0x000000ff12127812 */ /* 0x000fc800078ec0ff */
[----:B------:R-:W-:-:S04]  /*56a0*/  IADD3 R18, PT, PT, R18, R19, RZ ;  /* 0x0000001312127210 */ /* 0x000fc80007ffe0ff */
[----:B------:R-:W-:-:S04]  /*56b0*/  IADD3 R22, PT, PT, R18, -0x1, RZ ;  /* 0xffffffff12167810 */ /* 0x000fc80007ffe0ff */
[----:B------:R-:W-:-:S13]  /*56c0*/  ISETP.GE.U32.AND P3, PT, R22, 0xfe, PT ;  /* 0x000000fe1600780c */ /* 0x000fda0003f66070 */
[----:B------:R-:W-:Y:S05]  /*56d0*/  @!P3 BRA `(.L_x_94) ;  /* 0x000000000080b947 */ /* 0x000fea0003800000 */
[----:B------:R-:W-:-:S13]  /*56e0*/  ISETP.GT.AND P3, PT, R18, 0xfe, PT ;  /* 0x000000fe1200780c */ /* 0x000fda0003f64270 */
[----:B------:R-:W-:Y:S05]  /*56f0*/  @P3 BRA `(.L_x_95) ;  /* 0x00000000006c3947 */ /* 0x000fea0003800000 */
[----:B------:R-:W-:-:S13]  /*5700*/  ISETP.GE.AND P3, PT, R18, 0x1, PT ;  /* 0x000000011200780c */ /* 0x000fda0003f66270 */
[----:B------:R-:W-:Y:S05]  /*5710*/  @P3 BRA `(.L_x_96) ;  /* 0x0000000000743947 */ /* 0x000fea0003800000 */
[----:B------:R-:W-:Y:S02]  /*5720*/  ISETP.GE.AND P3, PT, R18, -0x18, PT ;  /* 0xffffffe81200780c */ /* 0x000fe40003f66270 */
[----:B------:R-:W-:-:S11]  /*5730*/  LOP3.LUT R2, R2, 0x80000000, RZ, 0xc0, !PT ;  /* 0x8000000002027812 */ /* 0x000fd600078ec0ff */
[----:B------:R-:W-:Y:S05]  /*5740*/  @!P3 BRA `(.L_x_96) ;  /* 0x000000000068b947 */ /* 0x000fea0003800000 */
[CCC-:B------:R-:W-:Y:S01]  /*5750*/  FFMA.RZ R22, R57.reuse, R3.reuse, R48.reuse ;  /* 0x0000000339167223 */ /* 0x1c0fe2000000c030 */
[CCC-:B------:R-:W-:Y:S01]  /*5760*/  FFMA.RP R19, R57.reuse, R3.reuse, R48.reuse ;  /* 0x0000000339137223 */ /* 0x1c0fe20000008030 */
[----:B------:R-:W-:Y:S01]  /*5770*/  FFMA.RM R48, R57, R3, R48 ;  /* 0x0000000339307223 */ /* 0x000fe20000004030 */
[----:B------:R-:W-:Y:S02]  /*5780*/  IADD3 R3, PT, PT, R18, 0x20, RZ ;  /* 0x0000002012037810 */ /* 0x000fe40007ffe0ff */
[----:B------:R-:W-:Y:S02]  /*5790*/  LOP3.LUT R22, R22, 0x7fffff, RZ, 0xc0, !PT ;  /* 0x007fffff16167812 */ /* 0x000fe400078ec0ff */
[----:B------:R-:W-:Y:S02]  /*57a0*/  ISETP.NE.AND P5, PT, R18, RZ, PT ;  /* 0x000000ff1200720c */ /* 0x000fe40003fa5270 */
[----:B------:R-:W-:Y:S02]  /*57b0*/  LOP3.LUT R22, R22, 0x800000, RZ, 0xfc, !PT ;  /* 0x0080000016167812 */ /* 0x000fe400078efcff */
[----:B------:R-:W-:-:S02]  /*57c0*/  ISETP.NE.AND P4, PT, R18, RZ, PT ;  /* 0x000000ff1200720c */ /* 0x000fc40003f85270 */
[----:B------:R-:W-:Y:S02]  /*57d0*/  IADD3 R18, PT, PT, -R18, RZ, RZ ;  /* 0x000000ff12127210 */ /* 0x000fe40007ffe1ff */
[----:B------:R-:W-:Y:S02]  /*57e0*/  SHF.L.U32 R3, R22, R3, RZ ;  /* 0x0000000316037219 */ /* 0x000fe400000006ff */
[----:B------:R-:W-:Y:S02]  /*57f0*/  FSETP.NEU.FTZ.AND P3, PT, R19, R48, PT ;  /* 0x000000301300720b */ /* 0x000fe40003f7d000 */
[----:B------:R-:W-:Y:S02]  /*5800*/  SEL R19, R18, RZ, P5 ;  /* 0x000000ff12137207 */ /* 0x000fe40002800000 */
[----:B------:R-:W-:Y:S02]  /*5810*/  ISETP.NE.AND P4, PT, R3, RZ, P4 ;  /* 0x000000ff0300720c */ /* 0x000fe40002785270 */
[----:B------:R-:W-:-:S02]  /*5820*/  SHF.R.U32.HI R22, RZ, R19, R22 ;  /* 0x00000013ff167219 */ /* 0x000fc40000011616 */
[----:B------:R-:W-:Y:S02]  /*5830*/  PLOP3.LUT P3, PT, P3, P4, PT, 0xf8, 0x8f ;  /* 0x00000000008f781c */ /* 0x000fe40001f69f70 */
[----:B------:R-:W-:Y:S02]  /*5840*/  SHF.R.U32.HI R3, RZ, 0x1, R22 ;  /* 0x00000001ff037819 */ /* 0x000fe40000011616 */
[----:B------:R-:W-:-:S04]  /*5850*/  SEL R18, RZ, 0x1, !P3 ;  /* 0x00000001ff127807 */ /* 0x000fc80005800000 */
[----:B------:R-:W-:-:S04]  /*5860*/  LOP3.LUT R19, R18, 0x1, R3, 0xf8, !PT ;  /* 0x0000000112137812 */ /* 0x000fc800078ef803 */
[----:B------:R-:W-:-:S04]  /*5870*/  LOP3.LUT R22, R19, R22, RZ, 0xc0, !PT ;  /* 0x0000001613167212 */ /* 0x000fc800078ec0ff */
[----:B------:R-:W-:-:S04]  /*5880*/  IADD3 R3, PT, PT, R3, R22, RZ ;  /* 0x0000001603037210 */ /* 0x000fc80007ffe0ff */
[----:B------:R-:W-:Y:S01]  /*5890*/  LOP3.LUT R2, R3, R2, RZ, 0xfc, !PT ;  /* 0x0000000203027212 */ /* 0x000fe200078efcff */
[----:B------:R-:W-:Y:S06]  /*58a0*/  BRA `(.L_x_96) ;  /* 0x0000000000107947 */ /* 0x000fec0003800000 */
.L_x_95:
[----:B------:R-:W-:-:S04]  /*58b0*/  LOP3.LUT R2, R2, 0x80000000, RZ, 0xc0, !PT ;  /* 0x8000000002027812 */ /* 0x000fc800078ec0ff */
[----:B------:R-:W-:Y:S01]  /*58c0*/  LOP3.LUT R2, R2, 0x7f800000, RZ, 0xfc, !PT ;  /* 0x7f80000002027812 */ /* 0x000fe200078efcff */
[----:B------:R-:W-:Y:S06]  /*58d0*/  BRA `(.L_x_96) ;  /* 0x0000000000047947 */ /* 0x000fec0003800000 */
.L_x_94:
[----:B------:R-:W-:-:S07]  /*58e0*/  LEA R2, R19, R2, 0x17 ;  /* 0x0000000213027211 */ /* 0x000fce00078eb8ff */
.L_x_96:
[----:B------:R-:W-:Y:S05]  /*58f0*/  BSYNC.RECONVERGENT B1 ;  /* 0x0000000000017941 */ /* 0x000fea0003800200 */
.L_x_93:
[----:B------:R-:W-:Y:S05]  /*5900*/  BRA `(.L_x_97) ;  /* 0x0000000000207947 */ /* 0x000fea0003800000 */
.L_x_92:
[----:B------:R-:W-:-:S04]  /*5910*/  LOP3.LUT R2, R3, 0x80000000, R2, 0x48, !PT ;  /* 0x8000000003027812 */ /* 0x000fc800078e4802 */
[----:B------:R-:W-:Y:S01]  /*5920*/  LOP3.LUT R2, R2, 0x7f800000, RZ, 0xfc, !PT ;  /* 0x7f80000002027812 */ /* 0x000fe200078efcff */
[----:B------:R-:W-:Y:S06]  /*5930*/  BRA `(.L_x_97) ;  /* 0x0000000000147947 */ /* 0x000fec0003800000 */
.L_x_91:
[----:B------:R-:W-:Y:S01]  /*5940*/  LOP3.LUT R2, R3, 0x80000000, R2, 0x48, !PT ;  /* 0x8000000003027812 */ /* 0x000fe200078e4802 */
[----:B------:R-:W-:Y:S06]  /*5950*/  BRA `(.L_x_97) ;  /* 0x00000000000c7947 */ /* 0x000fec0003800000 */
.L_x_90:
[----:B------:R-:W0:Y:S01]  /*5960*/  MUFU.RSQ R2, -QNAN ;  /* 0xffc0000000027908 */ /* 0x000e220000001400 */
[----:B------:R-:W-:Y:S05]  /*5970*/  BRA `(.L_x_97) ;  /* 0x0000000000047947 */ /* 0x000fea0003800000 */
.L_x_89:
[----:B------:R-:W-:-:S07]  /*5980*/  FADD.FTZ R2, R2, R3 ;  /* 0x0000000302027221 */ /* 0x000fce0000010000 */
.L_x_97:
[----:B------:R-:W-:Y:S05]  /*5990*/  BSYNC.RECONVERGENT B0 ;  /* 0x0000000000007941 */ /* 0x000fea0003800200 */
.L_x_87:
[----:B------:R-:W-:Y:S01]  /*59a0*/  HFMA2 R19, -RZ, RZ, 0, 0 ;  /* 0x00000000ff137431 */ /* 0x000fe200000001ff */
[----:B------:R-:W-:-:S04]  /*59b0*/  MOV R18, R4 ;  /* 0x0000000400127202 */ /* 0x000fc80000000f00 */
[----:B0-----:R-:W-:Y:S05]  /*59c0*/  RET.REL.NODEC R18 `(_Z12velocity_adjPfS_S_S_S_S_S_S_S_S_S_S_S_S_S_S_S_S_S_S_S_S_S_S_S_S_S_S_S_S_S_S_S_S_S_S_S_S_S_S_S_S_S_S_S_S_S_S_S_iiiffffi) ;  /* 0xffffffa4128c7950 */ /* 0x001fea0003c3ffff */
.L_x_98:
[----:B------:R-:W-:-:S00]  /*59d0*/  BRA `(.L_x_98) ;  /* 0xfffffffc00fc7947 */ /* 0x000fc0000383ffff */
[----:B------:R-:W-:-:S00]  /*59e0*/  NOP ;  /* 0x0000000000007918 */ /* 0x000fc00000000000 */
        /* <DEDUP_REMOVED lines=9> */
.L_x_100:


//--------------------- .nv.shared.reserved.0     --------------------------
	.section	.nv.shared.reserved.0,"aw",@nobits
	.weak		__nv_reservedSMEM_offset_0_alias
	.size		__nv_reservedSMEM_offset_0_alias, 0, 64
	.other		__nv_reservedSMEM_offset_0_alias,@"STO_CUDA_RESERVED_SHARED STV_DEFAULT"
__nv_reservedSMEM_offset_0_alias:
	.zero		0
	.zero		64


//--------------------- .nv.constant0._Z12velocity_adjPfS_S_S_S_S_S_S_S_S_S_S_S_S_S_S_S_S_S_S_S_S_S_S_S_S_S_S_S_S_S_S_S_S_S_S_S_S_S_S_S_S_S_S_S_S_S_S_S_iiiffffi --------------------------
	.section	.nv.constant0._Z12velocity_adjPfS_S_S_S_S_S_S_S_S_S_S_S_S_S_S_S_S_S_S_S_S_S_S_S_S_S_S_S_S_S_S_S_S_S_S_S_S_S_S_S_S_S_S_S_S_S_S_S_iiiffffi,"a",@progbits
	.sectionflags	@""
	.align	4
.nv.constant0._Z12velocity_adjPfS_S_S_S_S_S_S_S_S_S_S_S_S_S_S_S_S_S_S_S_S_S_S_S_S_S_S_S_S_S_S_S_S_S_S_S_S_S_S_S_S_S_S_S_S_S_S_S_iiiffffi:
	.zero		1320


//--------------------- SYMBOLS --------------------------

	.type		.nv.reservedSmem.offset0,@object
	.size		.nv.reservedSmem.offset0,0x4
